//
// Generated by NVIDIA NVVM Compiler
//
// Compiler Build ID: CL-36424714
// Cuda compilation tools, release 13.0, V13.0.88
// Based on NVVM 20.0.0
//

.version 9.0
.target sm_100
.address_size 64

	// .globl	_Z10initCurandP17curandStateXORWOWm
.global .align 4 .b8 precalc_xorwow_matrix[102400];
.global .align 4 .b8 precalc_xorwow_offset_matrix[102400];
.global .align 4 .b8 mrg32k3aM1[2304];
.global .align 4 .b8 mrg32k3aM2[2304];
.global .align 4 .b8 mrg32k3aM1SubSeq[2016];
.global .align 4 .b8 mrg32k3aM2SubSeq[2016];
.global .align 4 .b8 mrg32k3aM1Seq[2304];
.global .align 4 .b8 mrg32k3aM2Seq[2304];
.const .align 8 .b8 __cr_lgamma_table[72];
// _ZZ21reduction_sum_dividedPKdPdiidE6buffer has been demoted

.visible .entry _Z10initCurandP17curandStateXORWOWm(
	.param .u64 .ptr .align 1 _Z10initCurandP17curandStateXORWOWm_param_0,
	.param .u64 _Z10initCurandP17curandStateXORWOWm_param_1
)
{
	.reg .pred 	%p<24>;
	.reg .b32 	%r<413>;
	.reg .b64 	%rd<19>;

	ld.param.u64 	%rd8, [_Z10initCurandP17curandStateXORWOWm_param_0];
	ld.param.u64 	%rd9, [_Z10initCurandP17curandStateXORWOWm_param_1];
	cvta.to.global.u64 	%rd10, %rd8;
	mov.u32 	%r182, %ctaid.x;
	mov.u32 	%r183, %ntid.x;
	mov.u32 	%r184, %tid.x;
	mad.lo.s32 	%r185, %r182, %r183, %r184;
	cvt.s64.s32 	%rd18, %r185;
	mul.wide.s32 	%rd11, %r185, 48;
	add.s64 	%rd2, %rd10, %rd11;
	cvt.u32.u64 	%r186, %rd9;
	xor.b32  	%r187, %r186, -1429050551;
	mul.lo.s32 	%r188, %r187, 1099087573;
	{ .reg .b32 tmp; mov.b64 {tmp, %r189}, %rd9; }
	xor.b32  	%r190, %r189, -136515619;
	mul.lo.s32 	%r191, %r190, -1703105765;
	add.s32 	%r192, %r188, %r191;
	add.s32 	%r193, %r192, 6615241;
	add.s32 	%r194, %r188, 123456789;
	st.global.v2.u32 	[%rd2], {%r193, %r194};
	xor.b32  	%r195, %r188, 362436069;
	add.s32 	%r196, %r191, 521288629;
	st.global.v2.u32 	[%rd2+8], {%r195, %r196};
	xor.b32  	%r197, %r191, 88675123;
	add.s32 	%r198, %r188, 5783321;
	st.global.v2.u32 	[%rd2+16], {%r197, %r198};
	setp.eq.s32 	%p1, %r185, 0;
	@%p1 bra 	$L__BB0_42;
	mov.b32 	%r319, 0;
$L__BB0_2:
	and.b64  	%rd4, %rd18, 3;
	setp.eq.s64 	%p2, %rd4, 0;
	@%p2 bra 	$L__BB0_41;
	mul.wide.u32 	%rd12, %r319, 3200;
	mov.u64 	%rd13, precalc_xorwow_matrix;
	add.s64 	%rd5, %rd13, %rd12;
	cvt.u32.u64 	%r2, %rd4;
	mov.b32 	%r320, 0;
$L__BB0_4:
	mov.b32 	%r333, 0;
	mov.u32 	%r334, %r333;
	mov.u32 	%r335, %r333;
	mov.u32 	%r336, %r333;
	mov.u32 	%r337, %r333;
	mov.u32 	%r326, %r333;
$L__BB0_5:
	mul.wide.u32 	%rd14, %r326, 4;
	add.s64 	%rd15, %rd2, %rd14;
	ld.global.u32 	%r10, [%rd15+4];
	shl.b32 	%r11, %r326, 5;
	mov.b32 	%r332, 0;
$L__BB0_6:
	.pragma "nounroll";
	shr.u32 	%r203, %r10, %r332;
	and.b32  	%r204, %r203, 1;
	setp.eq.b32 	%p3, %r204, 1;
	not.pred 	%p4, %p3;
	add.s32 	%r205, %r11, %r332;
	mul.lo.s32 	%r206, %r205, 5;
	mul.wide.u32 	%rd16, %r206, 4;
	add.s64 	%rd6, %rd5, %rd16;
	@%p4 bra 	$L__BB0_8;
	ld.global.u32 	%r207, [%rd6];
	xor.b32  	%r337, %r337, %r207;
	ld.global.u32 	%r208, [%rd6+4];
	xor.b32  	%r336, %r336, %r208;
	ld.global.u32 	%r209, [%rd6+8];
	xor.b32  	%r335, %r335, %r209;
	ld.global.u32 	%r210, [%rd6+12];
	xor.b32  	%r334, %r334, %r210;
	ld.global.u32 	%r211, [%rd6+16];
	xor.b32  	%r333, %r333, %r211;
$L__BB0_8:
	and.b32  	%r213, %r203, 2;
	setp.eq.s32 	%p5, %r213, 0;
	@%p5 bra 	$L__BB0_10;
	ld.global.u32 	%r214, [%rd6+20];
	xor.b32  	%r337, %r337, %r214;
	ld.global.u32 	%r215, [%rd6+24];
	xor.b32  	%r336, %r336, %r215;
	ld.global.u32 	%r216, [%rd6+28];
	xor.b32  	%r335, %r335, %r216;
	ld.global.u32 	%r217, [%rd6+32];
	xor.b32  	%r334, %r334, %r217;
	ld.global.u32 	%r218, [%rd6+36];
	xor.b32  	%r333, %r333, %r218;
$L__BB0_10:
	and.b32  	%r220, %r203, 4;
	setp.eq.s32 	%p6, %r220, 0;
	@%p6 bra 	$L__BB0_12;
	ld.global.u32 	%r221, [%rd6+40];
	xor.b32  	%r337, %r337, %r221;
	ld.global.u32 	%r222, [%rd6+44];
	xor.b32  	%r336, %r336, %r222;
	ld.global.u32 	%r223, [%rd6+48];
	xor.b32  	%r335, %r335, %r223;
	ld.global.u32 	%r224, [%rd6+52];
	xor.b32  	%r334, %r334, %r224;
	ld.global.u32 	%r225, [%rd6+56];
	xor.b32  	%r333, %r333, %r225;
$L__BB0_12:
	and.b32  	%r227, %r203, 8;
	setp.eq.s32 	%p7, %r227, 0;
	@%p7 bra 	$L__BB0_14;
	ld.global.u32 	%r228, [%rd6+60];
	xor.b32  	%r337, %r337, %r228;
	ld.global.u32 	%r229, [%rd6+64];
	xor.b32  	%r336, %r336, %r229;
	ld.global.u32 	%r230, [%rd6+68];
	xor.b32  	%r335, %r335, %r230;
	ld.global.u32 	%r231, [%rd6+72];
	xor.b32  	%r334, %r334, %r231;
	ld.global.u32 	%r232, [%rd6+76];
	xor.b32  	%r333, %r333, %r232;
$L__BB0_14:
	and.b32  	%r234, %r203, 16;
	setp.eq.s32 	%p8, %r234, 0;
	@%p8 bra 	$L__BB0_16;
	ld.global.u32 	%r235, [%rd6+80];
	xor.b32  	%r337, %r337, %r235;
	ld.global.u32 	%r236, [%rd6+84];
	xor.b32  	%r336, %r336, %r236;
	ld.global.u32 	%r237, [%rd6+88];
	xor.b32  	%r335, %r335, %r237;
	ld.global.u32 	%r238, [%rd6+92];
	xor.b32  	%r334, %r334, %r238;
	ld.global.u32 	%r239, [%rd6+96];
	xor.b32  	%r333, %r333, %r239;
$L__BB0_16:
	and.b32  	%r241, %r203, 32;
	setp.eq.s32 	%p9, %r241, 0;
	@%p9 bra 	$L__BB0_18;
	ld.global.u32 	%r242, [%rd6+100];
	xor.b32  	%r337, %r337, %r242;
	ld.global.u32 	%r243, [%rd6+104];
	xor.b32  	%r336, %r336, %r243;
	ld.global.u32 	%r244, [%rd6+108];
	xor.b32  	%r335, %r335, %r244;
	ld.global.u32 	%r245, [%rd6+112];
	xor.b32  	%r334, %r334, %r245;
	ld.global.u32 	%r246, [%rd6+116];
	xor.b32  	%r333, %r333, %r246;
$L__BB0_18:
	and.b32  	%r248, %r203, 64;
	setp.eq.s32 	%p10, %r248, 0;
	@%p10 bra 	$L__BB0_20;
	ld.global.u32 	%r249, [%rd6+120];
	xor.b32  	%r337, %r337, %r249;
	ld.global.u32 	%r250, [%rd6+124];
	xor.b32  	%r336, %r336, %r250;
	ld.global.u32 	%r251, [%rd6+128];
	xor.b32  	%r335, %r335, %r251;
	ld.global.u32 	%r252, [%rd6+132];
	xor.b32  	%r334, %r334, %r252;
	ld.global.u32 	%r253, [%rd6+136];
	xor.b32  	%r333, %r333, %r253;
$L__BB0_20:
	and.b32  	%r255, %r203, 128;
	setp.eq.s32 	%p11, %r255, 0;
	@%p11 bra 	$L__BB0_22;
	ld.global.u32 	%r256, [%rd6+140];
	xor.b32  	%r337, %r337, %r256;
	ld.global.u32 	%r257, [%rd6+144];
	xor.b32  	%r336, %r336, %r257;
	ld.global.u32 	%r258, [%rd6+148];
	xor.b32  	%r335, %r335, %r258;
	ld.global.u32 	%r259, [%rd6+152];
	xor.b32  	%r334, %r334, %r259;
	ld.global.u32 	%r260, [%rd6+156];
	xor.b32  	%r333, %r333, %r260;
$L__BB0_22:
	and.b32  	%r262, %r203, 256;
	setp.eq.s32 	%p12, %r262, 0;
	@%p12 bra 	$L__BB0_24;
	ld.global.u32 	%r263, [%rd6+160];
	xor.b32  	%r337, %r337, %r263;
	ld.global.u32 	%r264, [%rd6+164];
	xor.b32  	%r336, %r336, %r264;
	ld.global.u32 	%r265, [%rd6+168];
	xor.b32  	%r335, %r335, %r265;
	ld.global.u32 	%r266, [%rd6+172];
	xor.b32  	%r334, %r334, %r266;
	ld.global.u32 	%r267, [%rd6+176];
	xor.b32  	%r333, %r333, %r267;
$L__BB0_24:
	and.b32  	%r269, %r203, 512;
	setp.eq.s32 	%p13, %r269, 0;
	@%p13 bra 	$L__BB0_26;
	ld.global.u32 	%r270, [%rd6+180];
	xor.b32  	%r337, %r337, %r270;
	ld.global.u32 	%r271, [%rd6+184];
	xor.b32  	%r336, %r336, %r271;
	ld.global.u32 	%r272, [%rd6+188];
	xor.b32  	%r335, %r335, %r272;
	ld.global.u32 	%r273, [%rd6+192];
	xor.b32  	%r334, %r334, %r273;
	ld.global.u32 	%r274, [%rd6+196];
	xor.b32  	%r333, %r333, %r274;
$L__BB0_26:
	and.b32  	%r276, %r203, 1024;
	setp.eq.s32 	%p14, %r276, 0;
	@%p14 bra 	$L__BB0_28;
	ld.global.u32 	%r277, [%rd6+200];
	xor.b32  	%r337, %r337, %r277;
	ld.global.u32 	%r278, [%rd6+204];
	xor.b32  	%r336, %r336, %r278;
	ld.global.u32 	%r279, [%rd6+208];
	xor.b32  	%r335, %r335, %r279;
	ld.global.u32 	%r280, [%rd6+212];
	xor.b32  	%r334, %r334, %r280;
	ld.global.u32 	%r281, [%rd6+216];
	xor.b32  	%r333, %r333, %r281;
$L__BB0_28:
	and.b32  	%r283, %r203, 2048;
	setp.eq.s32 	%p15, %r283, 0;
	@%p15 bra 	$L__BB0_30;
	ld.global.u32 	%r284, [%rd6+220];
	xor.b32  	%r337, %r337, %r284;
	ld.global.u32 	%r285, [%rd6+224];
	xor.b32  	%r336, %r336, %r285;
	ld.global.u32 	%r286, [%rd6+228];
	xor.b32  	%r335, %r335, %r286;
	ld.global.u32 	%r287, [%rd6+232];
	xor.b32  	%r334, %r334, %r287;
	ld.global.u32 	%r288, [%rd6+236];
	xor.b32  	%r333, %r333, %r288;
$L__BB0_30:
	and.b32  	%r290, %r203, 4096;
	setp.eq.s32 	%p16, %r290, 0;
	@%p16 bra 	$L__BB0_32;
	ld.global.u32 	%r291, [%rd6+240];
	xor.b32  	%r337, %r337, %r291;
	ld.global.u32 	%r292, [%rd6+244];
	xor.b32  	%r336, %r336, %r292;
	ld.global.u32 	%r293, [%rd6+248];
	xor.b32  	%r335, %r335, %r293;
	ld.global.u32 	%r294, [%rd6+252];
	xor.b32  	%r334, %r334, %r294;
	ld.global.u32 	%r295, [%rd6+256];
	xor.b32  	%r333, %r333, %r295;
$L__BB0_32:
	and.b32  	%r297, %r203, 8192;
	setp.eq.s32 	%p17, %r297, 0;
	@%p17 bra 	$L__BB0_34;
	ld.global.u32 	%r298, [%rd6+260];
	xor.b32  	%r337, %r337, %r298;
	ld.global.u32 	%r299, [%rd6+264];
	xor.b32  	%r336, %r336, %r299;
	ld.global.u32 	%r300, [%rd6+268];
	xor.b32  	%r335, %r335, %r300;
	ld.global.u32 	%r301, [%rd6+272];
	xor.b32  	%r334, %r334, %r301;
	ld.global.u32 	%r302, [%rd6+276];
	xor.b32  	%r333, %r333, %r302;
$L__BB0_34:
	and.b32  	%r304, %r203, 16384;
	setp.eq.s32 	%p18, %r304, 0;
	@%p18 bra 	$L__BB0_36;
	ld.global.u32 	%r305, [%rd6+280];
	xor.b32  	%r337, %r337, %r305;
	ld.global.u32 	%r306, [%rd6+284];
	xor.b32  	%r336, %r336, %r306;
	ld.global.u32 	%r307, [%rd6+288];
	xor.b32  	%r335, %r335, %r307;
	ld.global.u32 	%r308, [%rd6+292];
	xor.b32  	%r334, %r334, %r308;
	ld.global.u32 	%r309, [%rd6+296];
	xor.b32  	%r333, %r333, %r309;
$L__BB0_36:
	and.b32  	%r311, %r203, 32768;
	setp.eq.s32 	%p19, %r311, 0;
	@%p19 bra 	$L__BB0_38;
	ld.global.u32 	%r312, [%rd6+300];
	xor.b32  	%r337, %r337, %r312;
	ld.global.u32 	%r313, [%rd6+304];
	xor.b32  	%r336, %r336, %r313;
	ld.global.u32 	%r314, [%rd6+308];
	xor.b32  	%r335, %r335, %r314;
	ld.global.u32 	%r315, [%rd6+312];
	xor.b32  	%r334, %r334, %r315;
	ld.global.u32 	%r316, [%rd6+316];
	xor.b32  	%r333, %r333, %r316;
$L__BB0_38:
	add.s32 	%r332, %r332, 16;
	setp.ne.s32 	%p20, %r332, 32;
	@%p20 bra 	$L__BB0_6;
	mad.lo.s32 	%r317, %r326, -31, %r11;
	add.s32 	%r326, %r317, 1;
	setp.ne.s32 	%p21, %r326, 5;
	@%p21 bra 	$L__BB0_5;
	st.global.u32 	[%rd2+4], %r337;
	st.global.u32 	[%rd2+8], %r336;
	st.global.u32 	[%rd2+12], %r335;
	st.global.u32 	[%rd2+16], %r334;
	st.global.u32 	[%rd2+20], %r333;
	add.s32 	%r320, %r320, 1;
	setp.lt.u32 	%p22, %r320, %r2;
	@%p22 bra 	$L__BB0_4;
$L__BB0_41:
	shr.u64 	%rd7, %rd18, 2;
	add.s32 	%r319, %r319, 1;
	setp.gt.u64 	%p23, %rd18, 3;
	mov.u64 	%rd18, %rd7;
	@%p23 bra 	$L__BB0_2;
$L__BB0_42:
	mov.b32 	%r318, 0;
	st.global.v2.u32 	[%rd2+24], {%r318, %r318};
	st.global.u32 	[%rd2+32], %r318;
	mov.b64 	%rd17, 0;
	st.global.u64 	[%rd2+40], %rd17;
	ret;

}
	// .globl	_Z21reduction_sum_dividedPKdPdiid
.visible .entry _Z21reduction_sum_dividedPKdPdiid(
	.param .u64 .ptr .align 1 _Z21reduction_sum_dividedPKdPdiid_param_0,
	.param .u64 .ptr .align 1 _Z21reduction_sum_dividedPKdPdiid_param_1,
	.param .u32 _Z21reduction_sum_dividedPKdPdiid_param_2,
	.param .u32 _Z21reduction_sum_dividedPKdPdiid_param_3,
	.param .f64 _Z21reduction_sum_dividedPKdPdiid_param_4
)
{
	.reg .pred 	%p<27>;
	.reg .b32 	%r<60>;
	.reg .b64 	%rd<14>;
	.reg .b64 	%fd<27>;
	// demoted variable
	.shared .align 8 .b8 _ZZ21reduction_sum_dividedPKdPdiidE6buffer[256];
	ld.param.u64 	%rd7, [_Z21reduction_sum_dividedPKdPdiid_param_0];
	ld.param.u64 	%rd8, [_Z21reduction_sum_dividedPKdPdiid_param_1];
	ld.param.u32 	%r10, [_Z21reduction_sum_dividedPKdPdiid_param_2];
	ld.param.u32 	%r11, [_Z21reduction_sum_dividedPKdPdiid_param_3];
	ld.param.f64 	%fd3, [_Z21reduction_sum_dividedPKdPdiid_param_4];
	bar.sync 	0;
	mov.u32 	%r1, %ctaid.x;
	mov.u32 	%r2, %tid.x;
	setp.lt.s32 	%p1, %r10, 1;
	@%p1 bra 	$L__BB1_9;
	and.b32  	%r3, %r2, 31;
	shr.u32 	%r13, %r2, 2;
	mov.u32 	%r14, _ZZ21reduction_sum_dividedPKdPdiidE6buffer;
	add.s32 	%r4, %r14, %r13;
	shl.b32 	%r15, %r2, 3;
	add.s32 	%r5, %r14, %r15;
	mov.u32 	%r16, %ntid.x;
	mad.lo.s32 	%r6, %r1, %r16, %r2;
	cvta.to.global.u64 	%rd1, %rd7;
	cvta.to.global.u64 	%rd2, %rd8;
	mov.b32 	%r59, 0;
$L__BB1_2:
	setp.ne.s32 	%p2, %r3, 0;
	add.s32 	%r37, %r59, %r1;
	rem.u32 	%r8, %r37, %r10;
	mad.lo.s32 	%r38, %r8, %r11, %r6;
	mul.wide.s32 	%rd9, %r38, 8;
	add.s64 	%rd10, %rd1, %rd9;
	ld.global.nc.f64 	%fd4, [%rd10];
	// begin inline asm
	mov.b64 {%r17,%r18}, %fd4;
	// end inline asm
	shfl.sync.bfly.b32	%r20|%p3, %r18, 16, 31, -1;
	shfl.sync.bfly.b32	%r19|%p4, %r17, 16, 31, -1;
	// begin inline asm
	mov.b64 %fd5, {%r19,%r20};
	// end inline asm
	add.f64 	%fd6, %fd4, %fd5;
	// begin inline asm
	mov.b64 {%r21,%r22}, %fd6;
	// end inline asm
	shfl.sync.bfly.b32	%r24|%p5, %r22, 8, 31, -1;
	shfl.sync.bfly.b32	%r23|%p6, %r21, 8, 31, -1;
	// begin inline asm
	mov.b64 %fd7, {%r23,%r24};
	// end inline asm
	add.f64 	%fd8, %fd6, %fd7;
	// begin inline asm
	mov.b64 {%r25,%r26}, %fd8;
	// end inline asm
	shfl.sync.bfly.b32	%r28|%p7, %r26, 4, 31, -1;
	shfl.sync.bfly.b32	%r27|%p8, %r25, 4, 31, -1;
	// begin inline asm
	mov.b64 %fd9, {%r27,%r28};
	// end inline asm
	add.f64 	%fd10, %fd8, %fd9;
	// begin inline asm
	mov.b64 {%r29,%r30}, %fd10;
	// end inline asm
	shfl.sync.bfly.b32	%r32|%p9, %r30, 2, 31, -1;
	shfl.sync.bfly.b32	%r31|%p10, %r29, 2, 31, -1;
	// begin inline asm
	mov.b64 %fd11, {%r31,%r32};
	// end inline asm
	add.f64 	%fd12, %fd10, %fd11;
	// begin inline asm
	mov.b64 {%r33,%r34}, %fd12;
	// end inline asm
	shfl.sync.bfly.b32	%r36|%p11, %r34, 1, 31, -1;
	shfl.sync.bfly.b32	%r35|%p12, %r33, 1, 31, -1;
	// begin inline asm
	mov.b64 %fd13, {%r35,%r36};
	// end inline asm
	add.f64 	%fd1, %fd12, %fd13;
	@%p2 bra 	$L__BB1_4;
	div.rn.f64 	%fd14, %fd1, %fd3;
	st.shared.f64 	[%r4], %fd14;
$L__BB1_4:
	setp.gt.u32 	%p13, %r2, 31;
	bar.sync 	0;
	@%p13 bra 	$L__BB1_8;
	setp.ne.s32 	%p14, %r2, 0;
	ld.shared.f64 	%fd15, [%r5];
	// begin inline asm
	mov.b64 {%r39,%r40}, %fd15;
	// end inline asm
	shfl.sync.bfly.b32	%r42|%p15, %r40, 16, 31, -1;
	shfl.sync.bfly.b32	%r41|%p16, %r39, 16, 31, -1;
	// begin inline asm
	mov.b64 %fd16, {%r41,%r42};
	// end inline asm
	add.f64 	%fd17, %fd15, %fd16;
	// begin inline asm
	mov.b64 {%r43,%r44}, %fd17;
	// end inline asm
	shfl.sync.bfly.b32	%r46|%p17, %r44, 8, 31, -1;
	shfl.sync.bfly.b32	%r45|%p18, %r43, 8, 31, -1;
	// begin inline asm
	mov.b64 %fd18, {%r45,%r46};
	// end inline asm
	add.f64 	%fd19, %fd17, %fd18;
	// begin inline asm
	mov.b64 {%r47,%r48}, %fd19;
	// end inline asm
	shfl.sync.bfly.b32	%r50|%p19, %r48, 4, 31, -1;
	shfl.sync.bfly.b32	%r49|%p20, %r47, 4, 31, -1;
	// begin inline asm
	mov.b64 %fd20, {%r49,%r50};
	// end inline asm
	add.f64 	%fd21, %fd19, %fd20;
	// begin inline asm
	mov.b64 {%r51,%r52}, %fd21;
	// end inline asm
	shfl.sync.bfly.b32	%r54|%p21, %r52, 2, 31, -1;
	shfl.sync.bfly.b32	%r53|%p22, %r51, 2, 31, -1;
	// begin inline asm
	mov.b64 %fd22, {%r53,%r54};
	// end inline asm
	add.f64 	%fd23, %fd21, %fd22;
	// begin inline asm
	mov.b64 {%r55,%r56}, %fd23;
	// end inline asm
	shfl.sync.bfly.b32	%r58|%p23, %r56, 1, 31, -1;
	shfl.sync.bfly.b32	%r57|%p24, %r55, 1, 31, -1;
	// begin inline asm
	mov.b64 %fd24, {%r57,%r58};
	// end inline asm
	add.f64 	%fd2, %fd23, %fd24;
	@%p14 bra 	$L__BB1_8;
	mul.wide.u32 	%rd11, %r8, 8;
	add.s64 	%rd3, %rd2, %rd11;
	ld.global.u64 	%rd13, [%rd3];
$L__BB1_7:
	mov.b64 	%fd25, %rd13;
	add.f64 	%fd26, %fd2, %fd25;
	mov.b64 	%rd12, %fd26;
	atom.relaxed.global.cas.b64 	%rd6, [%rd3], %rd13, %rd12;
	setp.ne.s64 	%p25, %rd13, %rd6;
	mov.u64 	%rd13, %rd6;
	@%p25 bra 	$L__BB1_7;
$L__BB1_8:
	add.s32 	%r59, %r59, 1;
	setp.ne.s32 	%p26, %r59, %r10;
	@%p26 bra 	$L__BB1_2;
$L__BB1_9:
	ret;

}
	// .globl	_Z20parallel_mean_rotatePKdPd
.visible .entry _Z20parallel_mean_rotatePKdPd(
	.param .u64 .ptr .align 1 _Z20parallel_mean_rotatePKdPd_param_0,
	.param .u64 .ptr .align 1 _Z20parallel_mean_rotatePKdPd_param_1
)
{
	.reg .pred 	%p<2>;
	.reg .b32 	%r<13>;
	.reg .b64 	%rd<10>;
	.reg .b64 	%fd<69>;

	ld.param.u64 	%rd3, [_Z20parallel_mean_rotatePKdPd_param_0];
	ld.param.u64 	%rd2, [_Z20parallel_mean_rotatePKdPd_param_1];
	cvta.to.global.u64 	%rd4, %rd3;
	mov.u32 	%r8, %ctaid.x;
	mov.u32 	%r9, %ntid.x;
	mov.u32 	%r10, %tid.x;
	mad.lo.s32 	%r1, %r8, %r9, %r10;
	shl.b32 	%r11, %r1, 10;
	add.s64 	%rd1, %rd4, 128;
	mov.f64 	%fd68, 0d0000000000000000;
	mov.b32 	%r12, 0;
$L__BB2_1:
	mul.wide.s32 	%rd5, %r11, 8;
	add.s64 	%rd6, %rd1, %rd5;
	ld.global.nc.f64 	%fd4, [%rd6+-128];
	add.f64 	%fd5, %fd68, %fd4;
	ld.global.nc.f64 	%fd6, [%rd6+-120];
	add.f64 	%fd7, %fd5, %fd6;
	ld.global.nc.f64 	%fd8, [%rd6+-112];
	add.f64 	%fd9, %fd7, %fd8;
	ld.global.nc.f64 	%fd10, [%rd6+-104];
	add.f64 	%fd11, %fd9, %fd10;
	ld.global.nc.f64 	%fd12, [%rd6+-96];
	add.f64 	%fd13, %fd11, %fd12;
	ld.global.nc.f64 	%fd14, [%rd6+-88];
	add.f64 	%fd15, %fd13, %fd14;
	ld.global.nc.f64 	%fd16, [%rd6+-80];
	add.f64 	%fd17, %fd15, %fd16;
	ld.global.nc.f64 	%fd18, [%rd6+-72];
	add.f64 	%fd19, %fd17, %fd18;
	ld.global.nc.f64 	%fd20, [%rd6+-64];
	add.f64 	%fd21, %fd19, %fd20;
	ld.global.nc.f64 	%fd22, [%rd6+-56];
	add.f64 	%fd23, %fd21, %fd22;
	ld.global.nc.f64 	%fd24, [%rd6+-48];
	add.f64 	%fd25, %fd23, %fd24;
	ld.global.nc.f64 	%fd26, [%rd6+-40];
	add.f64 	%fd27, %fd25, %fd26;
	ld.global.nc.f64 	%fd28, [%rd6+-32];
	add.f64 	%fd29, %fd27, %fd28;
	ld.global.nc.f64 	%fd30, [%rd6+-24];
	add.f64 	%fd31, %fd29, %fd30;
	ld.global.nc.f64 	%fd32, [%rd6+-16];
	add.f64 	%fd33, %fd31, %fd32;
	ld.global.nc.f64 	%fd34, [%rd6+-8];
	add.f64 	%fd35, %fd33, %fd34;
	ld.global.nc.f64 	%fd36, [%rd6];
	add.f64 	%fd37, %fd35, %fd36;
	ld.global.nc.f64 	%fd38, [%rd6+8];
	add.f64 	%fd39, %fd37, %fd38;
	ld.global.nc.f64 	%fd40, [%rd6+16];
	add.f64 	%fd41, %fd39, %fd40;
	ld.global.nc.f64 	%fd42, [%rd6+24];
	add.f64 	%fd43, %fd41, %fd42;
	ld.global.nc.f64 	%fd44, [%rd6+32];
	add.f64 	%fd45, %fd43, %fd44;
	ld.global.nc.f64 	%fd46, [%rd6+40];
	add.f64 	%fd47, %fd45, %fd46;
	ld.global.nc.f64 	%fd48, [%rd6+48];
	add.f64 	%fd49, %fd47, %fd48;
	ld.global.nc.f64 	%fd50, [%rd6+56];
	add.f64 	%fd51, %fd49, %fd50;
	ld.global.nc.f64 	%fd52, [%rd6+64];
	add.f64 	%fd53, %fd51, %fd52;
	ld.global.nc.f64 	%fd54, [%rd6+72];
	add.f64 	%fd55, %fd53, %fd54;
	ld.global.nc.f64 	%fd56, [%rd6+80];
	add.f64 	%fd57, %fd55, %fd56;
	ld.global.nc.f64 	%fd58, [%rd6+88];
	add.f64 	%fd59, %fd57, %fd58;
	ld.global.nc.f64 	%fd60, [%rd6+96];
	add.f64 	%fd61, %fd59, %fd60;
	ld.global.nc.f64 	%fd62, [%rd6+104];
	add.f64 	%fd63, %fd61, %fd62;
	ld.global.nc.f64 	%fd64, [%rd6+112];
	add.f64 	%fd65, %fd63, %fd64;
	ld.global.nc.f64 	%fd66, [%rd6+120];
	add.f64 	%fd68, %fd65, %fd66;
	add.s32 	%r12, %r12, 32;
	add.s32 	%r11, %r11, 32;
	setp.ne.s32 	%p1, %r12, 1024;
	@%p1 bra 	$L__BB2_1;
	cvta.to.global.u64 	%rd7, %rd2;
	mul.f64 	%fd67, %fd68, 0d3F30000000000000;
	mul.wide.s32 	%rd8, %r1, 8;
	add.s64 	%rd9, %rd7, %rd8;
	st.global.f64 	[%rd9], %fd67;
	ret;

}
	// .globl	_Z7zUpdatePKdS0_PdS0_S1_P17curandStateXORWOW
.visible .entry _Z7zUpdatePKdS0_PdS0_S1_P17curandStateXORWOW(
	.param .u64 .ptr .align 1 _Z7zUpdatePKdS0_PdS0_S1_P17curandStateXORWOW_param_0,
	.param .u64 .ptr .align 1 _Z7zUpdatePKdS0_PdS0_S1_P17curandStateXORWOW_param_1,
	.param .u64 .ptr .align 1 _Z7zUpdatePKdS0_PdS0_S1_P17curandStateXORWOW_param_2,
	.param .u64 .ptr .align 1 _Z7zUpdatePKdS0_PdS0_S1_P17curandStateXORWOW_param_3,
	.param .u64 .ptr .align 1 _Z7zUpdatePKdS0_PdS0_S1_P17curandStateXORWOW_param_4,
	.param .u64 .ptr .align 1 _Z7zUpdatePKdS0_PdS0_S1_P17curandStateXORWOW_param_5
)
{
	.reg .pred 	%p<7>;
	.reg .b32 	%r<53>;
	.reg .b32 	%f<3>;
	.reg .b64 	%rd<48>;
	.reg .b64 	%fd<161>;

	ld.param.u64 	%rd17, [_Z7zUpdatePKdS0_PdS0_S1_P17curandStateXORWOW_param_0];
	ld.param.u64 	%rd18, [_Z7zUpdatePKdS0_PdS0_S1_P17curandStateXORWOW_param_1];
	ld.param.u64 	%rd19, [_Z7zUpdatePKdS0_PdS0_S1_P17curandStateXORWOW_param_2];
	ld.param.u64 	%rd20, [_Z7zUpdatePKdS0_PdS0_S1_P17curandStateXORWOW_param_3];
	ld.param.u64 	%rd21, [_Z7zUpdatePKdS0_PdS0_S1_P17curandStateXORWOW_param_4];
	ld.param.u64 	%rd22, [_Z7zUpdatePKdS0_PdS0_S1_P17curandStateXORWOW_param_5];
	cvta.to.global.u64 	%rd23, %rd17;
	cvta.to.global.u64 	%rd24, %rd20;
	cvta.to.global.u64 	%rd1, %rd19;
	cvta.to.global.u64 	%rd2, %rd21;
	cvta.to.global.u64 	%rd25, %rd22;
	mov.u32 	%r10, %ntid.x;
	mov.u32 	%r11, %ctaid.x;
	mov.u32 	%r12, %tid.x;
	mad.lo.s32 	%r1, %r10, %r11, %r12;
	mul.wide.s32 	%rd26, %r1, 48;
	add.s64 	%rd27, %rd25, %rd26;
	ld.global.v2.u32 	{%r13, %r14}, [%rd27];
	shr.u32 	%r15, %r14, 2;
	xor.b32  	%r16, %r15, %r14;
	ld.global.v2.u32 	{%r17, %r18}, [%rd27+8];
	ld.global.v2.u32 	{%r19, %r20}, [%rd27+16];
	st.global.v2.u32 	[%rd27+8], {%r18, %r19};
	shl.b32 	%r21, %r20, 4;
	shl.b32 	%r22, %r16, 1;
	xor.b32  	%r23, %r22, %r21;
	xor.b32  	%r24, %r23, %r16;
	xor.b32  	%r25, %r24, %r20;
	st.global.v2.u32 	[%rd27+16], {%r20, %r25};
	add.s32 	%r26, %r13, 362437;
	st.global.v2.u32 	[%rd27], {%r26, %r17};
	add.s32 	%r27, %r25, %r26;
	and.b32  	%r2, %r27, 4095;
	shl.b32 	%r28, %r27, 5;
	and.b32  	%r29, %r28, 131040;
	cvta.to.global.u64 	%rd28, %rd18;
	ld.global.nc.f64 	%fd3, [%rd24];
	mul.wide.u32 	%rd29, %r29, 8;
	add.s64 	%rd30, %rd23, %rd29;
	ld.global.nc.f64 	%fd4, [%rd30];
	fma.rn.f64 	%fd5, %fd3, %fd4, 0d0000000000000000;
	ld.global.nc.f64 	%fd6, [%rd24+8];
	ld.global.nc.f64 	%fd7, [%rd30+8];
	fma.rn.f64 	%fd8, %fd6, %fd7, %fd5;
	add.s64 	%rd46, %rd24, 16;
	ld.global.nc.f64 	%fd9, [%rd24+16];
	ld.global.nc.f64 	%fd10, [%rd30+16];
	fma.rn.f64 	%fd11, %fd9, %fd10, %fd8;
	ld.global.nc.f64 	%fd12, [%rd24+24];
	ld.global.nc.f64 	%fd13, [%rd30+24];
	fma.rn.f64 	%fd14, %fd12, %fd13, %fd11;
	ld.global.nc.f64 	%fd15, [%rd24+32];
	ld.global.nc.f64 	%fd16, [%rd30+32];
	fma.rn.f64 	%fd17, %fd15, %fd16, %fd14;
	ld.global.nc.f64 	%fd18, [%rd24+40];
	ld.global.nc.f64 	%fd19, [%rd30+40];
	fma.rn.f64 	%fd20, %fd18, %fd19, %fd17;
	ld.global.nc.f64 	%fd21, [%rd24+48];
	ld.global.nc.f64 	%fd22, [%rd30+48];
	fma.rn.f64 	%fd23, %fd21, %fd22, %fd20;
	ld.global.nc.f64 	%fd24, [%rd24+56];
	ld.global.nc.f64 	%fd25, [%rd30+56];
	fma.rn.f64 	%fd26, %fd24, %fd25, %fd23;
	ld.global.nc.f64 	%fd27, [%rd24+64];
	ld.global.nc.f64 	%fd28, [%rd30+64];
	fma.rn.f64 	%fd29, %fd27, %fd28, %fd26;
	ld.global.nc.f64 	%fd30, [%rd24+72];
	ld.global.nc.f64 	%fd31, [%rd30+72];
	fma.rn.f64 	%fd32, %fd30, %fd31, %fd29;
	ld.global.nc.f64 	%fd33, [%rd24+80];
	ld.global.nc.f64 	%fd34, [%rd30+80];
	fma.rn.f64 	%fd35, %fd33, %fd34, %fd32;
	ld.global.nc.f64 	%fd36, [%rd24+88];
	ld.global.nc.f64 	%fd37, [%rd30+88];
	fma.rn.f64 	%fd38, %fd36, %fd37, %fd35;
	ld.global.nc.f64 	%fd39, [%rd24+96];
	ld.global.nc.f64 	%fd40, [%rd30+96];
	fma.rn.f64 	%fd41, %fd39, %fd40, %fd38;
	ld.global.nc.f64 	%fd42, [%rd24+104];
	ld.global.nc.f64 	%fd43, [%rd30+104];
	fma.rn.f64 	%fd44, %fd42, %fd43, %fd41;
	ld.global.nc.f64 	%fd45, [%rd24+112];
	ld.global.nc.f64 	%fd46, [%rd30+112];
	fma.rn.f64 	%fd47, %fd45, %fd46, %fd44;
	ld.global.nc.f64 	%fd48, [%rd24+120];
	ld.global.nc.f64 	%fd49, [%rd30+120];
	fma.rn.f64 	%fd50, %fd48, %fd49, %fd47;
	ld.global.nc.f64 	%fd51, [%rd24+128];
	ld.global.nc.f64 	%fd52, [%rd30+128];
	fma.rn.f64 	%fd53, %fd51, %fd52, %fd50;
	ld.global.nc.f64 	%fd54, [%rd24+136];
	ld.global.nc.f64 	%fd55, [%rd30+136];
	fma.rn.f64 	%fd56, %fd54, %fd55, %fd53;
	ld.global.nc.f64 	%fd57, [%rd24+144];
	ld.global.nc.f64 	%fd58, [%rd30+144];
	fma.rn.f64 	%fd59, %fd57, %fd58, %fd56;
	ld.global.nc.f64 	%fd60, [%rd24+152];
	ld.global.nc.f64 	%fd61, [%rd30+152];
	fma.rn.f64 	%fd62, %fd60, %fd61, %fd59;
	ld.global.nc.f64 	%fd63, [%rd24+160];
	ld.global.nc.f64 	%fd64, [%rd30+160];
	fma.rn.f64 	%fd65, %fd63, %fd64, %fd62;
	ld.global.nc.f64 	%fd66, [%rd24+168];
	ld.global.nc.f64 	%fd67, [%rd30+168];
	fma.rn.f64 	%fd68, %fd66, %fd67, %fd65;
	ld.global.nc.f64 	%fd69, [%rd24+176];
	ld.global.nc.f64 	%fd70, [%rd30+176];
	fma.rn.f64 	%fd71, %fd69, %fd70, %fd68;
	ld.global.nc.f64 	%fd72, [%rd24+184];
	ld.global.nc.f64 	%fd73, [%rd30+184];
	fma.rn.f64 	%fd74, %fd72, %fd73, %fd71;
	ld.global.nc.f64 	%fd75, [%rd24+192];
	ld.global.nc.f64 	%fd76, [%rd30+192];
	fma.rn.f64 	%fd77, %fd75, %fd76, %fd74;
	ld.global.nc.f64 	%fd78, [%rd24+200];
	ld.global.nc.f64 	%fd79, [%rd30+200];
	fma.rn.f64 	%fd80, %fd78, %fd79, %fd77;
	ld.global.nc.f64 	%fd81, [%rd24+208];
	ld.global.nc.f64 	%fd82, [%rd30+208];
	fma.rn.f64 	%fd83, %fd81, %fd82, %fd80;
	ld.global.nc.f64 	%fd84, [%rd24+216];
	ld.global.nc.f64 	%fd85, [%rd30+216];
	fma.rn.f64 	%fd86, %fd84, %fd85, %fd83;
	ld.global.nc.f64 	%fd87, [%rd24+224];
	ld.global.nc.f64 	%fd88, [%rd30+224];
	fma.rn.f64 	%fd89, %fd87, %fd88, %fd86;
	ld.global.nc.f64 	%fd90, [%rd24+232];
	ld.global.nc.f64 	%fd91, [%rd30+232];
	fma.rn.f64 	%fd92, %fd90, %fd91, %fd89;
	ld.global.nc.f64 	%fd93, [%rd24+240];
	ld.global.nc.f64 	%fd94, [%rd30+240];
	fma.rn.f64 	%fd95, %fd93, %fd94, %fd92;
	ld.global.nc.f64 	%fd96, [%rd24+248];
	ld.global.nc.f64 	%fd97, [%rd30+248];
	fma.rn.f64 	%fd98, %fd96, %fd97, %fd95;
	shl.b32 	%r30, %r27, 3;
	cvt.u64.u32 	%rd31, %r30;
	and.b64  	%rd32, %rd31, 32760;
	add.s64 	%rd33, %rd28, %rd32;
	ld.global.nc.f64 	%fd99, [%rd33];
	mul.f64 	%fd100, %fd98, %fd99;
	fma.rn.f64 	%fd101, %fd100, 0d3FF71547652B82FE, 0d4338000000000000;
	{
	.reg .b32 %temp; 
	mov.b64 	{%r31, %temp}, %fd101;
	}
	mov.f64 	%fd102, 0dC338000000000000;
	add.rn.f64 	%fd103, %fd101, %fd102;
	fma.rn.f64 	%fd104, %fd103, 0dBFE62E42FEFA39EF, %fd100;
	fma.rn.f64 	%fd105, %fd103, 0dBC7ABC9E3B39803F, %fd104;
	fma.rn.f64 	%fd106, %fd105, 0d3E5ADE1569CE2BDF, 0d3E928AF3FCA213EA;
	fma.rn.f64 	%fd107, %fd106, %fd105, 0d3EC71DEE62401315;
	fma.rn.f64 	%fd108, %fd107, %fd105, 0d3EFA01997C89EB71;
	fma.rn.f64 	%fd109, %fd108, %fd105, 0d3F2A01A014761F65;
	fma.rn.f64 	%fd110, %fd109, %fd105, 0d3F56C16C1852B7AF;
	fma.rn.f64 	%fd111, %fd110, %fd105, 0d3F81111111122322;
	fma.rn.f64 	%fd112, %fd111, %fd105, 0d3FA55555555502A1;
	fma.rn.f64 	%fd113, %fd112, %fd105, 0d3FC5555555555511;
	fma.rn.f64 	%fd114, %fd113, %fd105, 0d3FE000000000000B;
	fma.rn.f64 	%fd115, %fd114, %fd105, 0d3FF0000000000000;
	fma.rn.f64 	%fd116, %fd115, %fd105, 0d3FF0000000000000;
	{
	.reg .b32 %temp; 
	mov.b64 	{%r32, %temp}, %fd116;
	}
	{
	.reg .b32 %temp; 
	mov.b64 	{%temp, %r33}, %fd116;
	}
	shl.b32 	%r34, %r31, 20;
	add.s32 	%r35, %r34, %r33;
	mov.b64 	%fd117, {%r32, %r35};
	{
	.reg .b32 %temp; 
	mov.b64 	{%temp, %r36}, %fd100;
	}
	mov.b32 	%f1, %r36;
	abs.f32 	%f2, %f1;
	setp.lt.f32 	%p1, %f2, 0f4086232B;
	setp.lt.f64 	%p2, %fd100, 0d0000000000000000;
	add.f64 	%fd118, %fd100, 0d7FF0000000000000;
	selp.f64 	%fd119, 0d0000000000000000, %fd118, %p2;
	setp.geu.f32 	%p3, %f2, 0f40874800;
	shr.u32 	%r37, %r31, 31;
	add.s32 	%r38, %r31, %r37;
	shr.s32 	%r39, %r38, 1;
	shl.b32 	%r40, %r39, 20;
	add.s32 	%r41, %r33, %r40;
	mov.b64 	%fd120, {%r32, %r41};
	sub.s32 	%r42, %r31, %r39;
	shl.b32 	%r43, %r42, 20;
	add.s32 	%r44, %r43, 1072693248;
	mov.b32 	%r51, 0;
	mov.b64 	%fd121, {%r51, %r44};
	mul.f64 	%fd122, %fd121, %fd120;
	selp.f64 	%fd123, %fd119, %fd122, %p3;
	selp.f64 	%fd124, %fd117, %fd123, %p1;
	add.f64 	%fd125, %fd124, 0d3FF0000000000000;
	rcp.rn.f64 	%fd126, %fd125;
	mul.f64 	%fd1, %fd99, %fd126;
	mul.wide.u32 	%rd34, %r2, 256;
	add.s64 	%rd35, %rd34, %rd23;
	add.s64 	%rd45, %rd35, 16;
	mul.wide.u32 	%rd36, %r2, 8;
	add.s64 	%rd37, %rd36, %rd1;
	add.s64 	%rd44, %rd37, 65536;
	add.s64 	%rd6, %rd2, 16384;
	mov.u32 	%r50, %r1;
$L__BB3_1:
	mul.wide.s32 	%rd38, %r50, 8;
	add.s64 	%rd39, %rd6, %rd38;
	ld.global.nc.f64 	%fd127, [%rd46+-16];
	ld.global.f64 	%fd128, [%rd44+-65536];
	sub.f64 	%fd129, %fd127, %fd128;
	ld.global.nc.f64 	%fd130, [%rd45+-16];
	mul.f64 	%fd131, %fd130, %fd1;
	sub.f64 	%fd132, %fd127, %fd131;
	mul.f64 	%fd133, %fd132, 0d3FE0000000000000;
	sub.f64 	%fd134, %fd129, %fd133;
	st.global.f64 	[%rd39+-16384], %fd134;
	ld.global.nc.f64 	%fd135, [%rd46+-8];
	ld.global.f64 	%fd136, [%rd44+-32768];
	sub.f64 	%fd137, %fd135, %fd136;
	ld.global.nc.f64 	%fd138, [%rd45+-8];
	mul.f64 	%fd139, %fd138, %fd1;
	sub.f64 	%fd140, %fd135, %fd139;
	mul.f64 	%fd141, %fd140, 0d3FE0000000000000;
	sub.f64 	%fd142, %fd137, %fd141;
	st.global.f64 	[%rd39+-8192], %fd142;
	ld.global.nc.f64 	%fd143, [%rd46];
	ld.global.f64 	%fd144, [%rd44];
	sub.f64 	%fd145, %fd143, %fd144;
	ld.global.nc.f64 	%fd146, [%rd45];
	mul.f64 	%fd147, %fd146, %fd1;
	sub.f64 	%fd148, %fd143, %fd147;
	mul.f64 	%fd149, %fd148, 0d3FE0000000000000;
	sub.f64 	%fd150, %fd145, %fd149;
	st.global.f64 	[%rd39], %fd150;
	ld.global.nc.f64 	%fd151, [%rd46+8];
	ld.global.f64 	%fd152, [%rd44+32768];
	sub.f64 	%fd153, %fd151, %fd152;
	ld.global.nc.f64 	%fd154, [%rd45+8];
	mul.f64 	%fd155, %fd154, %fd1;
	sub.f64 	%fd156, %fd151, %fd155;
	mul.f64 	%fd157, %fd156, 0d3FE0000000000000;
	sub.f64 	%fd158, %fd153, %fd157;
	st.global.f64 	[%rd39+8192], %fd158;
	add.s32 	%r51, %r51, 4;
	add.s64 	%rd46, %rd46, 32;
	add.s64 	%rd45, %rd45, 32;
	add.s64 	%rd44, %rd44, 131072;
	add.s32 	%r50, %r50, 4096;
	setp.ne.s32 	%p4, %r51, 32;
	@%p4 bra 	$L__BB3_1;
	bar.sync 	0;
	mov.b32 	%r52, 0;
$L__BB3_3:
	shl.b32 	%r46, %r52, 12;
	or.b32  	%r47, %r46, %r2;
	mul.wide.u32 	%rd40, %r47, 8;
	add.s64 	%rd13, %rd1, %rd40;
	shl.b32 	%r48, %r52, 10;
	add.s32 	%r49, %r48, %r1;
	mul.wide.s32 	%rd41, %r49, 8;
	add.s64 	%rd42, %rd2, %rd41;
	ld.global.f64 	%fd2, [%rd42];
	ld.global.u64 	%rd47, [%rd13];
$L__BB3_4:
	mov.b64 	%fd159, %rd47;
	add.f64 	%fd160, %fd2, %fd159;
	mov.b64 	%rd43, %fd160;
	atom.relaxed.global.cas.b64 	%rd16, [%rd13], %rd47, %rd43;
	setp.ne.s64 	%p5, %rd47, %rd16;
	mov.u64 	%rd47, %rd16;
	@%p5 bra 	$L__BB3_4;
	add.s32 	%r52, %r52, 1;
	setp.ne.s32 	%p6, %r52, 32;
	@%p6 bra 	$L__BB3_3;
	ret;

}


// ===== COMPILED SASS (sm_100) =====

	.target	sm_100

	.elftype	@"ET_EXEC"


//--------------------- .note.nv.tkinfo           --------------------------
	.section	.note.nv.tkinfo,"",@"SHT_NOTE"
	.sectionflags	@"SHF_NOTE_NV_TKINFO"
	.tkinfo
        /*0018*/ 	.word	0x00000002
        /*0030*/ 	.string	""
        /*0030*/ 	.string	"ptxas"
        /*0030*/ 	.string	"Cuda compilation tools, release 13.0, V13.0.88"
        /*0030*/ 	.string	"Build cuda_13.0.r13.0/compiler.36424714_0"
        /*0030*/ 	.string	"-arch sm_100 -m 64 "



//--------------------- .note.nv.cuinfo           --------------------------
	.section	.note.nv.cuinfo,"",@"SHT_NOTE"
	.sectionflags	@"SHF_NOTE_NV_CUINFO"
        /*0018*/ 	.short	0x0002
        /*001a*/ 	.short	0x0064
        /*001c*/ 	.short	0x0082
	.zero		2


//--------------------- .nv.info                  --------------------------
	.section	.nv.info,"",@"SHT_CUDA_INFO"
	.align	4


	//----- nvinfo : EIATTR_REGCOUNT
	.align		4
        /*0000*/ 	.byte	0x04, 0x2f
        /*0002*/ 	.short	(.L_10 - .L_9)
	.align		4
.L_9:
        /*0004*/ 	.word	index@(_Z10initCurandP17curandStateXORWOWm)
        /*0008*/ 	.word	0x0000001f


	//----- nvinfo : EIATTR_FRAME_SIZE
	.align		4
.L_10:
        /*000c*/ 	.byte	0x04, 0x11
        /*000e*/ 	.short	(.L_12 - .L_11)
	.align		4
.L_11:
        /*0010*/ 	.word	index@(_Z10initCurandP17curandStateXORWOWm)
        /*0014*/ 	.word	0x00000000


	//----- nvinfo : EIATTR_REGCOUNT
	.align		4
.L_12:
        /*0018*/ 	.byte	0x04, 0x2f
        /*001a*/ 	.short	(.L_14 - .L_13)
	.align		4
.L_13:
        /*001c*/ 	.word	index@(_Z21reduction_sum_dividedPKdPdiid)
        /*0020*/ 	.word	0x0000001e


	//----- nvinfo : EIATTR_FRAME_SIZE
	.align		4
.L_14:
        /*0024*/ 	.byte	0x04, 0x11
        /*0026*/ 	.short	(.L_16 - .L_15)
	.align		4
.L_15:
        /*0028*/ 	.word	index@($__internal_1_$__cuda_sm20_div_rn_f64_full)
        /*002c*/ 	.word	0x00000000


	//----- nvinfo : EIATTR_FRAME_SIZE
	.align		4
.L_16:
        /*0030*/ 	.byte	0x04, 0x11
        /*0032*/ 	.short	(.L_18 - .L_17)
	.align		4
.L_17:
        /*0034*/ 	.word	index@(_Z21reduction_sum_dividedPKdPdiid)
        /*0038*/ 	.word	0x00000000


	//----- nvinfo : EIATTR_REGCOUNT
	.align		4
.L_18:
        /*003c*/ 	.byte	0x04, 0x2f
        /*003e*/ 	.short	(.L_20 - .L_19)
	.align		4
.L_19:
        /*0040*/ 	.word	index@(_Z20parallel_mean_rotatePKdPd)
        /*0044*/ 	.word	0x00000020


	//----- nvinfo : EIATTR_FRAME_SIZE
	.align		4
.L_20:
        /*0048*/ 	.byte	0x04, 0x11
        /*004a*/ 	.short	(.L_22 - .L_21)
	.align		4
.L_21:
        /*004c*/ 	.word	index@(_Z20parallel_mean_rotatePKdPd)
        /*0050*/ 	.word	0x00000000


	//----- nvinfo : EIATTR_REGCOUNT
	.align		4
.L_22:
        /*0054*/ 	.byte	0x04, 0x2f
        /*0056*/ 	.short	(.L_24 - .L_23)
	.align		4
.L_23:
        /*0058*/ 	.word	index@(_Z7zUpdatePKdS0_PdS0_S1_P17curandStateXORWOW)
        /*005c*/ 	.word	0x0000001f


	//----- nvinfo : EIATTR_FRAME_SIZE
	.align		4
.L_24:
        /*0060*/ 	.byte	0x04, 0x11
        /*0062*/ 	.short	(.L_26 - .L_25)
	.align		4
.L_25:
        /*0064*/ 	.word	index@($__internal_0_$__cuda_sm20_dblrcp_rn_slowpath_v3)
        /*0068*/ 	.word	0x00000000


	//----- nvinfo : EIATTR_FRAME_SIZE
	.align		4
.L_26:
        /*006c*/ 	.byte	0x04, 0x11
        /*006e*/ 	.short	(.L_28 - .L_27)
	.align		4
.L_27:
        /*0070*/ 	.word	index@(_Z7zUpdatePKdS0_PdS0_S1_P17curandStateXORWOW)
        /*0074*/ 	.word	0x00000000


	//----- nvinfo : EIATTR_MIN_STACK_SIZE
	.align		4
.L_28:
        /*0078*/ 	.byte	0x04, 0x12
        /*007a*/ 	.short	(.L_30 - .L_29)
	.align		4
.L_29:
        /*007c*/ 	.word	index@(_Z7zUpdatePKdS0_PdS0_S1_P17curandStateXORWOW)
        /*0080*/ 	.word	0x00000000


	//----- nvinfo : EIATTR_MIN_STACK_SIZE
	.align		4
.L_30:
        /*0084*/ 	.byte	0x04, 0x12
        /*0086*/ 	.short	(.L_32 - .L_31)
	.align		4
.L_31:
        /*0088*/ 	.word	index@(_Z20parallel_mean_rotatePKdPd)
        /*008c*/ 	.word	0x00000000


	//----- nvinfo : EIATTR_MIN_STACK_SIZE
	.align		4
.L_32:
        /*0090*/ 	.byte	0x04, 0x12
        /*0092*/ 	.short	(.L_34 - .L_33)
	.align		4
.L_33:
        /*0094*/ 	.word	index@(_Z21reduction_sum_dividedPKdPdiid)
        /*0098*/ 	.word	0x00000000


	//----- nvinfo : EIATTR_MIN_STACK_SIZE
	.align		4
.L_34:
        /*009c*/ 	.byte	0x04, 0x12
        /*009e*/ 	.short	(.L_36 - .L_35)
	.align		4
.L_35:
        /*00a0*/ 	.word	index@(_Z10initCurandP17curandStateXORWOWm)
        /*00a4*/ 	.word	0x00000000
.L_36:


//--------------------- .nv.compat                --------------------------
	.section	.nv.compat,"",@"SHT_CUDA_COMPAT_INFO"
	.align	4
        /*0000*/ 	.byte	0x02, 0x09, 0x00, 0x00, 0x02, 0x02, 0x01, 0x00, 0x02, 0x05, 0x05, 0x00, 0x03, 0x07, 0x01, 0x01
        /*0010*/ 	.byte	0x02, 0x03, 0x00, 0x00, 0x02, 0x06, 0x01, 0x00, 0x04, 0x0b, 0x08, 0x00, 0x01, 0x00, 0x00, 0x00
        /*0020*/ 	.byte	0x00, 0x00, 0x00, 0x00


//--------------------- .nv.info._Z7zUpdatePKdS0_PdS0_S1_P17curandStateXORWOW --------------------------
	.section	.nv.info._Z7zUpdatePKdS0_PdS0_S1_P17curandStateXORWOW,"",@"SHT_CUDA_INFO"
	.sectionflags	@""
	.align	4


	//----- nvinfo : EIATTR_CUDA_API_VERSION
	.align		4
        /*0000*/ 	.byte	0x04, 0x37
        /*0002*/ 	.short	(.L_38 - .L_37)
.L_37:
        /*0004*/ 	.word	0x00000082


	//----- nvinfo : EIATTR_KPARAM_INFO
	.align		4
.L_38:
        /*0008*/ 	.byte	0x04, 0x17
        /*000a*/ 	.short	(.L_40 - .L_39)
.L_39:
        /*000c*/ 	.word	0x00000000
        /*0010*/ 	.short	0x0005
        /*0012*/ 	.short	0x0028
        /*0014*/ 	.byte	0x00, 0xf5, 0x21, 0x00


	//----- nvinfo : EIATTR_KPARAM_INFO
	.align		4
.L_40:
        /*0018*/ 	.byte	0x04, 0x17
        /*001a*/ 	.short	(.L_42 - .L_41)
.L_41:
        /*001c*/ 	.word	0x00000000
        /*0020*/ 	.short	0x0004
        /*0022*/ 	.short	0x0020
        /*0024*/ 	.byte	0x00, 0xf5, 0x21, 0x00


	//----- nvinfo : EIATTR_KPARAM_INFO
	.align		4
.L_42:
        /*0028*/ 	.byte	0x04, 0x17
        /*002a*/ 	.short	(.L_44 - .L_43)
.L_43:
        /*002c*/ 	.word	0x00000000
        /*0030*/ 	.short	0x0003
        /*0032*/ 	.short	0x0018
        /*0034*/ 	.byte	0x00, 0xf5, 0x21, 0x00


	//----- nvinfo : EIATTR_KPARAM_INFO
	.align		4
.L_44:
        /*0038*/ 	.byte	0x04, 0x17
        /*003a*/ 	.short	(.L_46 - .L_45)
.L_45:
        /*003c*/ 	.word	0x00000000
        /*0040*/ 	.short	0x0002
        /*0042*/ 	.short	0x0010
        /*0044*/ 	.byte	0x00, 0xf5, 0x21, 0x00


	//----- nvinfo : EIATTR_KPARAM_INFO
	.align		4
.L_46:
        /*0048*/ 	.byte	0x04, 0x17
        /*004a*/ 	.short	(.L_48 - .L_47)
.L_47:
        /*004c*/ 	.word	0x00000000
        /*0050*/ 	.short	0x0001
        /*0052*/ 	.short	0x0008
        /*0054*/ 	.byte	0x00, 0xf5, 0x21, 0x00


	//----- nvinfo : EIATTR_KPARAM_INFO
	.align		4
.L_48:
        /*0058*/ 	.byte	0x04, 0x17
        /*005a*/ 	.short	(.L_50 - .L_49)
.L_49:
        /*005c*/ 	.word	0x00000000
        /*0060*/ 	.short	0x0000
        /*0062*/ 	.short	0x0000
        /*0064*/ 	.byte	0x00, 0xf5, 0x21, 0x00


	//----- nvinfo : EIATTR_SPARSE_MMA_MASK
	.align		4
.L_50:
        /*0068*/ 	.byte	0x03, 0x50
        /*006a*/ 	.short	0x0000


	//----- nvinfo : EIATTR_MAXREG_COUNT
	.align		4
        /*006c*/ 	.byte	0x03, 0x1b
        /*006e*/ 	.short	0x00ff


	//----- nvinfo : EIATTR_NUM_BARRIERS
	.align		4
        /*0070*/ 	.byte	0x02, 0x4c
        /*0072*/ 	.byte	0x01
	.zero		1


	//----- nvinfo : EIATTR_MERCURY_ISA_VERSION
	.align		4
        /*0074*/ 	.byte	0x03, 0x5f
        /*0076*/ 	.short	0x0101


	//----- nvinfo : EIATTR_VRC_CTA_INIT_COUNT
	.align		4
        /*0078*/ 	.byte	0x02, 0x4a
	.zero		1
	.zero		1


	//----- nvinfo : EIATTR_EXIT_INSTR_OFFSETS
	.align		4
        /*007c*/ 	.byte	0x04, 0x1c
        /*007e*/ 	.short	(.L_52 - .L_51)


	//   ....[0]....
.L_51:
        /*0080*/ 	.word	0x00001280


	//----- nvinfo : EIATTR_CRS_STACK_SIZE
	.align		4
.L_52:
        /*0084*/ 	.byte	0x04, 0x1e
        /*0086*/ 	.short	(.L_54 - .L_53)
.L_53:
        /*0088*/ 	.word	0x00000000


	//----- nvinfo : EIATTR_CBANK_PARAM_SIZE
	.align		4
.L_54:
        /*008c*/ 	.byte	0x03, 0x19
        /*008e*/ 	.short	0x0030


	//----- nvinfo : EIATTR_PARAM_CBANK
	.align		4
        /*0090*/ 	.byte	0x04, 0x0a
        /*0092*/ 	.short	(.L_56 - .L_55)
	.align		4
.L_55:
        /*0094*/ 	.word	index@(.nv.constant0._Z7zUpdatePKdS0_PdS0_S1_P17curandStateXORWOW)
        /*0098*/ 	.short	0x0380
        /*009a*/ 	.short	0x0030


	//----- nvinfo : EIATTR_SW_WAR
	.align		4
.L_56:
        /*009c*/ 	.byte	0x04, 0x36
        /*009e*/ 	.short	(.L_58 - .L_57)
.L_57:
        /*00a0*/ 	.word	0x00000008
.L_58:


//--------------------- .nv.info._Z20parallel_mean_rotatePKdPd --------------------------
	.section	.nv.info._Z20parallel_mean_rotatePKdPd,"",@"SHT_CUDA_INFO"
	.sectionflags	@""
	.align	4


	//----- nvinfo : EIATTR_CUDA_API_VERSION
	.align		4
        /*0000*/ 	.byte	0x04, 0x37
        /*0002*/ 	.short	(.L_60 - .L_59)
.L_59:
        /*0004*/ 	.word	0x00000082


	//----- nvinfo : EIATTR_KPARAM_INFO
	.align		4
.L_60:
        /*0008*/ 	.byte	0x04, 0x17
        /*000a*/ 	.short	(.L_62 - .L_61)
.L_61:
        /*000c*/ 	.word	0x00000000
        /*0010*/ 	.short	0x0001
        /*0012*/ 	.short	0x0008
        /*0014*/ 	.byte	0x00, 0xf5, 0x21, 0x00


	//----- nvinfo : EIATTR_KPARAM_INFO
	.align		4
.L_62:
        /*0018*/ 	.byte	0x04, 0x17
        /*001a*/ 	.short	(.L_64 - .L_63)
.L_63:
        /*001c*/ 	.word	0x00000000
        /*0020*/ 	.short	0x0000
        /*0022*/ 	.short	0x0000
        /*0024*/ 	.byte	0x00, 0xf5, 0x21, 0x00


	//----- nvinfo : EIATTR_SPARSE_MMA_MASK
	.align		4
.L_64:
        /*0028*/ 	.byte	0x03, 0x50
        /*002a*/ 	.short	0x0000


	//----- nvinfo : EIATTR_MAXREG_COUNT
	.align		4
        /*002c*/ 	.byte	0x03, 0x1b
        /*002e*/ 	.short	0x00ff


	//----- nvinfo : EIATTR_MERCURY_ISA_VERSION
	.align		4
        /*0030*/ 	.byte	0x03, 0x5f
        /*0032*/ 	.short	0x0101


	//----- nvinfo : EIATTR_VRC_CTA_INIT_COUNT
	.align		4
        /*0034*/ 	.byte	0x02, 0x4a
	.zero		1
	.zero		1


	//----- nvinfo : EIATTR_EXIT_INSTR_OFFSETS
	.align		4
        /*0038*/ 	.byte	0x04, 0x1c
        /*003a*/ 	.short	(.L_66 - .L_65)


	//   ....[0]....
.L_65:
        /*003c*/ 	.word	0x00000570


	//----- nvinfo : EIATTR_CBANK_PARAM_SIZE
	.align		4
.L_66:
        /*0040*/ 	.byte	0x03, 0x19
        /*0042*/ 	.short	0x0010


	//----- nvinfo : EIATTR_PARAM_CBANK
	.align		4
        /*0044*/ 	.byte	0x04, 0x0a
        /*0046*/ 	.short	(.L_68 - .L_67)
	.align		4
.L_67:
        /*0048*/ 	.word	index@(.nv.constant0._Z20parallel_mean_rotatePKdPd)
        /*004c*/ 	.short	0x0380
        /*004e*/ 	.short	0x0010


	//----- nvinfo : EIATTR_SW_WAR
	.align		4
.L_68:
        /*0050*/ 	.byte	0x04, 0x36
        /*0052*/ 	.short	(.L_70 - .L_69)
.L_69:
        /*0054*/ 	.word	0x00000008
.L_70:


//--------------------- .nv.info._Z21reduction_sum_dividedPKdPdiid --------------------------
	.section	.nv.info._Z21reduction_sum_dividedPKdPdiid,"",@"SHT_CUDA_INFO"
	.sectionflags	@""
	.align	4


	//----- nvinfo : EIATTR_CUDA_API_VERSION
	.align		4
        /*0000*/ 	.byte	0x04, 0x37
        /*0002*/ 	.short	(.L_72 - .L_71)
.L_71:
        /*0004*/ 	.word	0x00000082


	//----- nvinfo : EIATTR_KPARAM_INFO
	.align		4
.L_72:
        /*0008*/ 	.byte	0x04, 0x17
        /*000a*/ 	.short	(.L_74 - .L_73)
.L_73:
        /*000c*/ 	.word	0x00000000
        /*0010*/ 	.short	0x0004
        /*0012*/ 	.short	0x0018
        /*0014*/ 	.byte	0x00, 0xf0, 0x21, 0x00


	//----- nvinfo : EIATTR_KPARAM_INFO
	.align		4
.L_74:
        /*0018*/ 	.byte	0x04, 0x17
        /*001a*/ 	.short	(.L_76 - .L_75)
.L_75:
        /*001c*/ 	.word	0x00000000
        /*0020*/ 	.short	0x0003
        /*0022*/ 	.short	0x0014
        /*0024*/ 	.byte	0x00, 0xf0, 0x11, 0x00


	//----- nvinfo : EIATTR_KPARAM_INFO
	.align		4
.L_76:
        /*0028*/ 	.byte	0x04, 0x17
        /*002a*/ 	.short	(.L_78 - .L_77)
.L_77:
        /*002c*/ 	.word	0x00000000
        /*0030*/ 	.short	0x0002
        /*0032*/ 	.short	0x0010
        /*0034*/ 	.byte	0x00, 0xf0, 0x11, 0x00


	//----- nvinfo : EIATTR_KPARAM_INFO
	.align		4
.L_78:
        /*0038*/ 	.byte	0x04, 0x17
        /*003a*/ 	.short	(.L_80 - .L_79)
.L_79:
        /*003c*/ 	.word	0x00000000
        /*0040*/ 	.short	0x0001
        /*0042*/ 	.short	0x0008
        /*0044*/ 	.byte	0x00, 0xf5, 0x21, 0x00


	//----- nvinfo : EIATTR_KPARAM_INFO
	.align		4
.L_80:
        /*0048*/ 	.byte	0x04, 0x17
        /*004a*/ 	.short	(.L_82 - .L_81)
.L_81:
        /*004c*/ 	.word	0x00000000
        /*0050*/ 	.short	0x0000
        /*0052*/ 	.short	0x0000
        /*0054*/ 	.byte	0x00, 0xf5, 0x21, 0x00


	//----- nvinfo : EIATTR_SPARSE_MMA_MASK
	.align		4
.L_82:
        /*0058*/ 	.byte	0x03, 0x50
        /*005a*/ 	.short	0x0000


	//----- nvinfo : EIATTR_MAXREG_COUNT
	.align		4
        /*005c*/ 	.byte	0x03, 0x1b
        /*005e*/ 	.short	0x00ff


	//----- nvinfo : EIATTR_NUM_BARRIERS
	.align		4
        /*0060*/ 	.byte	0x02, 0x4c
        /*0062*/ 	.byte	0x01
	.zero		1


	//----- nvinfo : EIATTR_MERCURY_ISA_VERSION
	.align		4
        /*0064*/ 	.byte	0x03, 0x5f
        /*0066*/ 	.short	0x0101


	//----- nvinfo : EIATTR_COOP_GROUP_MASK_REGIDS
	.align		4
        /*0068*/ 	.byte	0x04, 0x29
        /*006a*/ 	.short	(.L_84 - .L_83)


	//   ....[0]....
.L_83:
        /*006c*/ 	.word	0xffffffff


	//   ....[1]....
        /*0070*/ 	.word	0xffffffff


	//   ....[2]....
        /*0074*/ 	.word	0xffffffff


	//   ....[3]....
        /*0078*/ 	.word	0xffffffff


	//   ....[4]....
        /*007c*/ 	.word	0xffffffff


	//   ....[5]....
        /*0080*/ 	.word	0xffffffff


	//   ....[6]....
        /*0084*/ 	.word	0xffffffff


	//   ....[7]....
        /*0088*/ 	.word	0xffffffff


	//   ....[8]....
        /*008c*/ 	.word	0xffffffff


	//   ....[9]....
        /*0090*/ 	.word	0xffffffff


	//   ....[10]....
        /*0094*/ 	.word	0xffffffff


	//   ....[11]....
        /*0098*/ 	.word	0xffffffff


	//   ....[12]....
        /*009c*/ 	.word	0xffffffff


	//   ....[13]....
        /*00a0*/ 	.word	0xffffffff


	//   ....[14]....
        /*00a4*/ 	.word	0xffffffff


	//   ....[15]....
        /*00a8*/ 	.word	0xffffffff


	//   ....[16]....
        /*00ac*/ 	.word	0xffffffff


	//   ....[17]....
        /*00b0*/ 	.word	0xffffffff


	//   ....[18]....
        /*00b4*/ 	.word	0xffffffff


	//   ....[19]....
        /*00b8*/ 	.word	0xffffffff


	//   ....[20]....
        /*00bc*/ 	.word	0x05000000


	//   ....[21]....
        /*00c0*/ 	.word	0x05000000


	//   ....[22]....
        /*00c4*/ 	.word	0x05000000


	//   ....[23]....
        /*00c8*/ 	.word	0x05000000


	//   ....[24]....
        /*00cc*/ 	.word	0x05000000


	//   ....[25]....
        /*00d0*/ 	.word	0x05000000


	//   ....[26]....
        /*00d4*/ 	.word	0x05000000


	//   ....[27]....
        /*00d8*/ 	.word	0x05000000


	//   ....[28]....
        /*00dc*/ 	.word	0x05000000


	//   ....[29]....
        /*00e0*/ 	.word	0x05000000


	//   ....[30]....
        /*00e4*/ 	.word	0x05000000


	//   ....[31]....
        /*00e8*/ 	.word	0x05000000


	//   ....[32]....
        /*00ec*/ 	.word	0x05000000


	//   ....[33]....
        /*00f0*/ 	.word	0x05000000


	//   ....[34]....
        /*00f4*/ 	.word	0x05000000


	//   ....[35]....
        /*00f8*/ 	.word	0x05000000


	//   ....[36]....
        /*00fc*/ 	.word	0x05000000


	//   ....[37]....
        /*0100*/ 	.word	0x05000000


	//   ....[38]....
        /*0104*/ 	.word	0x05000000


	//   ....[39]....
        /*0108*/ 	.word	0x05000000


	//----- nvinfo : EIATTR_COOP_GROUP_INSTR_OFFSETS
	.align		4
.L_84:
        /*010c*/ 	.byte	0x04, 0x28
        /*010e*/ 	.short	(.L_86 - .L_85)


	//   ....[0]....
.L_85:
        /*0110*/ 	.word	0x000002a0


	//   ....[1]....
        /*0114*/ 	.word	0x000002b0


	//   ....[2]....
        /*0118*/ 	.word	0x000002d0


	//   ....[3]....
        /*011c*/ 	.word	0x000002e0


	//   ....[4]....
        /*0120*/ 	.word	0x00000300


	//   ....[5]....
        /*0124*/ 	.word	0x00000310


	//   ....[6]....
        /*0128*/ 	.word	0x00000330


	//   ....[7]....
        /*012c*/ 	.word	0x00000340


	//   ....[8]....
        /*0130*/ 	.word	0x00000360


	//   ....[9]....
        /*0134*/ 	.word	0x00000370


	//   ....[10]....
        /*0138*/ 	.word	0x000005d0


	//   ....[11]....
        /*013c*/ 	.word	0x000005e0


	//   ....[12]....
        /*0140*/ 	.word	0x00000600


	//   ....[13]....
        /*0144*/ 	.word	0x00000610


	//   ....[14]....
        /*0148*/ 	.word	0x00000630


	//   ....[15]....
        /*014c*/ 	.word	0x00000640


	//   ....[16]....
        /*0150*/ 	.word	0x00000660


	//   ....[17]....
        /*0154*/ 	.word	0x00000670


	//   ....[18]....
        /*0158*/ 	.word	0x00000690


	//   ....[19]....
        /*015c*/ 	.word	0x000006a0


	//   ....[20]....
        /*0160*/ 	.word	0x00000820


	//   ....[21]....
        /*0164*/ 	.word	0x000008b0


	//   ....[22]....
        /*0168*/ 	.word	0x00000920


	//   ....[23]....
        /*016c*/ 	.word	0x00000970


	//   ....[24]....
        /*0170*/ 	.word	0x000009e0


	//   ....[25]....
        /*0174*/ 	.word	0x00000a30


	//   ....[26]....
        /*0178*/ 	.word	0x00000aa0


	//   ....[27]....
        /*017c*/ 	.word	0x00000af0


	//   ....[28]....
        /*0180*/ 	.word	0x00000b60


	//   ....[29]....
        /*0184*/ 	.word	0x00000bb0


	//   ....[30]....
        /*0188*/ 	.word	0x00000c30


	//   ....[31]....
        /*018c*/ 	.word	0x00000c80


	//   ....[32]....
        /*0190*/ 	.word	0x00000cf0


	//   ....[33]....
        /*0194*/ 	.word	0x00000d40


	//   ....[34]....
        /*0198*/ 	.word	0x00000db0


	//   ....[35]....
        /*019c*/ 	.word	0x00000e00


	//   ....[36]....
        /*01a0*/ 	.word	0x00000e70


	//   ....[37]....
        /*01a4*/ 	.word	0x00000ec0


	//   ....[38]....
        /*01a8*/ 	.word	0x00000f30


	//   ....[39]....
        /*01ac*/ 	.word	0x00000f80


	//----- nvinfo : EIATTR_VRC_CTA_INIT_COUNT
	.align		4
.L_86:
        /*01b0*/ 	.byte	0x02, 0x4a
	.zero		1
	.zero		1


	//----- nvinfo : EIATTR_EXIT_INSTR_OFFSETS
	.align		4
        /*01b4*/ 	.byte	0x04, 0x1c
        /*01b6*/ 	.short	(.L_88 - .L_87)


	//   ....[0]....
.L_87:
        /*01b8*/ 	.word	0x00000040


	//   ....[1]....
        /*01bc*/ 	.word	0x000007b0


	//----- nvinfo : EIATTR_CRS_STACK_SIZE
	.align		4
.L_88:
        /*01c0*/ 	.byte	0x04, 0x1e
        /*01c2*/ 	.short	(.L_90 - .L_89)
.L_89:
        /*01c4*/ 	.word	0x00000000


	//----- nvinfo : EIATTR_CBANK_PARAM_SIZE
	.align		4
.L_90:
        /*01c8*/ 	.byte	0x03, 0x19
        /*01ca*/ 	.short	0x0020


	//----- nvinfo : EIATTR_PARAM_CBANK
	.align		4
        /*01cc*/ 	.byte	0x04, 0x0a
        /*01ce*/ 	.short	(.L_92 - .L_91)
	.align		4
.L_91:
        /*01d0*/ 	.word	index@(.nv.constant0._Z21reduction_sum_dividedPKdPdiid)
        /*01d4*/ 	.short	0x0380
        /*01d6*/ 	.short	0x0020


	//----- nvinfo : EIATTR_SW_WAR
	.align		4
.L_92:
        /*01d8*/ 	.byte	0x04, 0x36
        /*01da*/ 	.short	(.L_94 - .L_93)
.L_93:
        /*01dc*/ 	.word	0x00000008
.L_94:


//--------------------- .nv.info._Z10initCurandP17curandStateXORWOWm --------------------------
	.section	.nv.info._Z10initCurandP17curandStateXORWOWm,"",@"SHT_CUDA_INFO"
	.sectionflags	@""
	.align	4


	//----- nvinfo : EIATTR_CUDA_API_VERSION
	.align		4
        /*0000*/ 	.byte	0x04, 0x37
        /*0002*/ 	.short	(.L_96 - .L_95)
.L_95:
        /*0004*/ 	.word	0x00000082


	//----- nvinfo : EIATTR_KPARAM_INFO
	.align		4
.L_96:
        /*0008*/ 	.byte	0x04, 0x17
        /*000a*/ 	.short	(.L_98 - .L_97)
.L_97:
        /*000c*/ 	.word	0x00000000
        /*0010*/ 	.short	0x0001
        /*0012*/ 	.short	0x0008
        /*0014*/ 	.byte	0x00, 0xf0, 0x21, 0x00


	//----- nvinfo : EIATTR_KPARAM_INFO
	.align		4
.L_98:
        /*0018*/ 	.byte	0x04, 0x17
        /*001a*/ 	.short	(.L_100 - .L_99)
.L_99:
        /*001c*/ 	.word	0x00000000
        /*0020*/ 	.short	0x0000
        /*0022*/ 	.short	0x0000
        /*0024*/ 	.byte	0x00, 0xf5, 0x21, 0x00


	//----- nvinfo : EIATTR_SPARSE_MMA_MASK
	.align		4
.L_100:
        /*0028*/ 	.byte	0x03, 0x50
        /*002a*/ 	.short	0x0000


	//----- nvinfo : EIATTR_MAXREG_COUNT
	.align		4
        /*002c*/ 	.byte	0x03, 0x1b
        /*002e*/ 	.short	0x00ff


	//----- nvinfo : EIATTR_MERCURY_ISA_VERSION
	.align		4
        /*0030*/ 	.byte	0x03, 0x5f
        /*0032*/ 	.short	0x0101


	//----- nvinfo : EIATTR_VRC_CTA_INIT_COUNT
	.align		4
        /*0034*/ 	.byte	0x02, 0x4a
	.zero		1
	.zero		1


	//----- nvinfo : EIATTR_EXIT_INSTR_OFFSETS
	.align		4
        /*0038*/ 	.byte	0x04, 0x1c
        /*003a*/ 	.short	(.L_102 - .L_101)


	//   ....[0]....
.L_101:
        /*003c*/ 	.word	0x00000ed0


	//----- nvinfo : EIATTR_CRS_STACK_SIZE
	.align		4
.L_102:
        /*0040*/ 	.byte	0x04, 0x1e
        /*0042*/ 	.short	(.L_104 - .L_103)
.L_103:
        /*0044*/ 	.word	0x00000000


	//----- nvinfo : EIATTR_CBANK_PARAM_SIZE
	.align		4
.L_104:
        /*0048*/ 	.byte	0x03, 0x19
        /*004a*/ 	.short	0x0010


	//----- nvinfo : EIATTR_PARAM_CBANK
	.align		4
        /*004c*/ 	.byte	0x04, 0x0a
        /*004e*/ 	.short	(.L_106 - .L_105)
	.align		4
.L_105:
        /*0050*/ 	.word	index@(.nv.constant0._Z10initCurandP17curandStateXORWOWm)
        /*0054*/ 	.short	0x0380
        /*0056*/ 	.short	0x0010


	//----- nvinfo : EIATTR_SW_WAR
	.align		4
.L_106:
        /*0058*/ 	.byte	0x04, 0x36
        /*005a*/ 	.short	(.L_108 - .L_107)
.L_107:
        /*005c*/ 	.word	0x00000008
.L_108:


//--------------------- .nv.callgraph             --------------------------
	.section	.nv.callgraph,"",@"SHT_CUDA_CALLGRAPH"
	.align	4
	.sectionentsize	8
	.align		4
        /*0000*/ 	.word	0x00000000
	.align		4
        /*0004*/ 	.word	0xffffffff
	.align		4
        /*0008*/ 	.word	0x00000000
	.align		4
        /*000c*/ 	.word	0xfffffffe
	.align		4
        /*0010*/ 	.word	0x00000000
	.align		4
        /*0014*/ 	.word	0xfffffffd
	.align		4
        /*0018*/ 	.word	0x00000000
	.align		4
        /*001c*/ 	.word	0xfffffffc


//--------------------- .nv.constant4             --------------------------
	.section	.nv.constant4,"a",@progbits
	.align	8
	.align		8
.nv.constant4:
        /*0000*/ 	.dword	precalc_xorwow_matrix
	.align		8
        /*0008*/ 	.dword	precalc_xorwow_offset_matrix
	.align		8
        /*0010*/ 	.dword	mrg32k3aM1
	.align		8
        /*0018*/ 	.dword	mrg32k3aM2
	.align		8
        /*0020*/ 	.dword	mrg32k3aM1SubSeq
	.align		8
        /*0028*/ 	.dword	mrg32k3aM2SubSeq
	.align		8
        /*0030*/ 	.dword	mrg32k3aM1Seq
	.align		8
        /*0038*/ 	.dword	mrg32k3aM2Seq


//--------------------- .nv.constant3             --------------------------
	.section	.nv.constant3,"a",@progbits
	.align	8
.nv.constant3:
	.type		__cr_lgamma_table,@object
	.size		__cr_lgamma_table,(.L_8 - __cr_lgamma_table)
__cr_lgamma_table:
        /*0000*/ 	.byte	0x00, 0x00, 0x00, 0x00, 0x00, 0x00, 0x00, 0x00, 0x00, 0x00, 0x00, 0x00, 0x00, 0x00, 0x00, 0x00
        /*0010*/ 	.byte	0xef, 0x39, 0xfa, 0xfe, 0x42, 0x2e, 0xe6, 0x3f, 0x02, 0x20, 0x2a, 0xfa, 0x0b, 0xab, 0xfc, 0x3f
        /*0020*/ 	.byte	0xf9, 0x2c, 0x92, 0x7c, 0xa7, 0x6c, 0x09, 0x40, 0xc9, 0x79, 0x44, 0x3c, 0x64, 0x26, 0x13, 0x40
        /*0030*/ 	.byte	0xca, 0x01, 0xcf, 0x3a, 0x27, 0x51, 0x1a, 0x40, 0x30, 0xcc, 0x2d, 0xf3, 0xe1, 0x0c, 0x21, 0x40
        /*0040*/ 	.byte	0x0d, 0xb7, 0xfc, 0x82, 0x8e, 0x35, 0x25, 0x40
.L_8:


//--------------------- .text._Z7zUpdatePKdS0_PdS0_S1_P17curandStateXORWOW --------------------------
	.section	.text._Z7zUpdatePKdS0_PdS0_S1_P17curandStateXORWOW,"ax",@progbits
	.align	128
        .global         _Z7zUpdatePKdS0_PdS0_S1_P17curandStateXORWOW
        .type           _Z7zUpdatePKdS0_PdS0_S1_P17curandStateXORWOW,@function
        .size           _Z7zUpdatePKdS0_PdS0_S1_P17curandStateXORWOW,(.L_x_60 - _Z7zUpdatePKdS0_PdS0_S1_P17curandStateXORWOW)
        .other          _Z7zUpdatePKdS0_PdS0_S1_P17curandStateXORWOW,@"STO_CUDA_ENTRY STV_DEFAULT"
_Z7zUpdatePKdS0_PdS0_S1_P17curandStateXORWOW:
.text._Z7zUpdatePKdS0_PdS0_S1_P17curandStateXORWOW:
[----:B------:R-:W-:Y:S01]  /*0000*/  LDC R1, c[0x0][0x37c] ;  /* 0x0000df00ff017b82 */ /* 0x000fe20000000800 */
[----:B------:R-:W0:Y:S07]  /*0010*/  S2R R0, SR_CTAID.X ;  /* 0x0000000000007919 */ /* 0x000e2e0000002500 */
[----:B------:R-:W1:Y:S01]  /*0020*/  LDC.64 R4, c[0x0][0x3a8] ;  /* 0x0000ea00ff047b82 */ /* 0x000e620000000a00 */
[----:B------:R-:W0:Y:S01]  /*0030*/  LDCU UR4, c[0x0][0x360] ;  /* 0x00006c00ff0477ac */ /* 0x000e220008000800 */
[----:B------:R-:W0:Y:S01]  /*0040*/  S2R R3, SR_TID.X ;  /* 0x0000000000037919 */ /* 0x000e220000002100 */
[----:B------:R-:W2:Y:S05]  /*0050*/  LDCU.64 UR8, c[0x0][0x358] ;  /* 0x00006b00ff0877ac */ /* 0x000eaa0008000a00 */
[----:B------:R-:W3:Y:S01]  /*0060*/  LDC.64 R20, c[0x0][0x380] ;  /* 0x0000e000ff147b82 */ /* 0x000ee20000000a00 */
[----:B0-----:R-:W-:-:S07]  /*0070*/  IMAD R0, R0, UR4, R3 ;  /* 0x0000000400007c24 */ /* 0x001fce000f8e0203 */
[----:B------:R-:W0:Y:S01]  /*0080*/  LDC.64 R18, c[0x0][0x398] ;  /* 0x0000e600ff127b82 */ /* 0x000e220000000a00 */
[----:B------:R-:W4:Y:S01]  /*0090*/  LDCU.64 UR4, c[0x0][0x388] ;  /* 0x00007100ff0477ac */ /* 0x000f220008000a00 */
[----:B-1----:R-:W-:-:S05]  /*00a0*/  IMAD.WIDE R4, R0, 0x30, R4 ;  /* 0x0000003000047825 */ /* 0x002fca00078e0204 */
[----:B--2---:R-:W2:Y:S04]  /*00b0*/  LDG.E.64 R26, desc[UR8][R4.64] ;  /* 0x00000008041a7981 */ /* 0x004ea8000c1e1b00 */
[----:B------:R-:W5:Y:S04]  /*00c0*/  LDG.E.64 R6, desc[UR8][R4.64+0x10] ;  /* 0x0000100804067981 */ /* 0x000f68000c1e1b00 */
[----:B0-----:R-:W4:Y:S01]  /*00d0*/  LDG.E.64.CONSTANT R12, desc[UR8][R18.64] ;  /* 0x00000008120c7981 */ /* 0x001f22000c1e9b00 */
[----:B--2---:R-:W-:Y:S01]  /*00e0*/  SHF.R.U32.HI R2, RZ, 0x2, R27 ;  /* 0x00000002ff027819 */ /* 0x004fe2000001161b */
[----:B------:R-:W-:-:S03]  /*00f0*/  VIADD R26, R26, 0x587c5 ;  /* 0x000587c51a1a7836 */ /* 0x000fc60000000000 */
[----:B------:R-:W-:Y:S01]  /*0100*/  LOP3.LUT R2, R2, R27, RZ, 0x3c, !PT ;  /* 0x0000001b02027212 */ /* 0x000fe200078e3cff */
[----:B-----5:R-:W-:-:S04]  /*0110*/  IMAD.SHL.U32 R3, R7, 0x10, RZ ;  /* 0x0000001007037824 */ /* 0x020fc800078e00ff */
[----:B------:R-:W-:-:S05]  /*0120*/  IMAD.SHL.U32 R8, R2, 0x2, RZ ;  /* 0x0000000202087824 */ /* 0x000fca00078e00ff */
[----:B------:R-:W-:-:S04]  /*0130*/  LOP3.LUT R8, R2, R8, R3, 0x96, !PT ;  /* 0x0000000802087212 */ /* 0x000fc800078e9603 */
[----:B------:R-:W-:Y:S02]  /*0140*/  LOP3.LUT R25, R8, R7, RZ, 0x3c, !PT ;  /* 0x0000000708197212 */ /* 0x000fe400078e3cff */
[----:B------:R-:W2:Y:S02]  /*0150*/  LDG.E.64.CONSTANT R8, desc[UR8][R18.64+0x10] ;  /* 0x0000100812087981 */ /* 0x000ea4000c1e9b00 */
[----:B------:R-:W-:-:S05]  /*0160*/  IADD3 R28, PT, PT, R25, R26, RZ ;  /* 0x0000001a191c7210 */ /* 0x000fca0007ffe0ff */
[----:B------:R-:W-:-:S05]  /*0170*/  IMAD.SHL.U32 R2, R28, 0x20, RZ ;  /* 0x000000201c027824 */ /* 0x000fca00078e00ff */
[----:B------:R-:W-:-:S05]  /*0180*/  LOP3.LUT R3, R2, 0x1ffe0, RZ, 0xc0, !PT ;  /* 0x0001ffe002037812 */ /* 0x000fca00078ec0ff */
[----:B---3--:R-:W-:Y:S02]  /*0190*/  IMAD.WIDE.U32 R20, R3, 0x8, R20 ;  /* 0x0000000803147825 */ /* 0x008fe400078e0014 */
[----:B------:R-:W3:Y:S04]  /*01a0*/  LDG.E.64.CONSTANT R2, desc[UR8][R18.64+0x8] ;  /* 0x0000080812027981 */ /* 0x000ee8000c1e9b00 */
[----:B------:R-:W4:Y:S04]  /*01b0*/  LDG.E.64.CONSTANT R10, desc[UR8][R20.64] ;  /* 0x00000008140a7981 */ /* 0x000f28000c1e9b00 */
[----:B------:R-:W3:Y:S04]  /*01c0*/  LDG.E.64.CONSTANT R22, desc[UR8][R20.64+0x8] ;  /* 0x0000080814167981 */ /* 0x000ee8000c1e9b00 */
[----:B------:R-:W2:Y:S04]  /*01d0*/  LDG.E.64.CONSTANT R16, desc[UR8][R20.64+0x10] ;  /* 0x0000100814107981 */ /* 0x000ea8000c1e9b00 */
[----:B------:R-:W5:Y:S01]  /*01e0*/  LDG.E.64.CONSTANT R14, desc[UR8][R20.64+0x18] ;  /* 0x00001808140e7981 */ /* 0x000f62000c1e9b00 */
[----:B----4-:R-:W-:-:S03]  /*01f0*/  DFMA R12, R12, R10, RZ ;  /* 0x0000000a0c0c722b */ /* 0x010fc600000000ff */
[----:B------:R-:W5:Y:S05]  /*0200*/  LDG.E.64.CONSTANT R10, desc[UR8][R18.64+0x18] ;  /* 0x00001808120a7981 */ /* 0x000f6a000c1e9b00 */
[----:B---3--:R-:W-:Y:S01]  /*0210*/  DFMA R22, R2, R22, R12 ;  /* 0x000000160216722b */ /* 0x008fe2000000000c */
[----:B------:R-:W3:Y:S04]  /*0220*/  LDG.E.64.CONSTANT R2, desc[UR8][R18.64+0x20] ;  /* 0x0000200812027981 */ /* 0x000ee8000c1e9b00 */
[----:B------:R-:W3:Y:S03]  /*0230*/  LDG.E.64.CONSTANT R12, desc[UR8][R20.64+0x20] ;  /* 0x00002008140c7981 */ /* 0x000ee6000c1e9b00 */
[----:B--2---:R-:W-:Y:S01]  /*0240*/  DFMA R16, R8, R16, R22 ;  /* 0x000000100810722b */ /* 0x004fe20000000016 */
[----:B------:R-:W2:Y:S04]  /*0250*/  LDG.E.64.CONSTANT R8, desc[UR8][R18.64+0x28] ;  /* 0x0000280812087981 */ /* 0x000ea8000c1e9b00 */
[----:B------:R-:W2:Y:S03]  /*0260*/  LDG.E.64.CONSTANT R22, desc[UR8][R20.64+0x28] ;  /* 0x0000280814167981 */ /* 0x000ea6000c1e9b00 */
[----:B-----5:R-:W-:Y:S01]  /*0270*/  DFMA R14, R10, R14, R16 ;  /* 0x0000000e0a0e722b */ /* 0x020fe20000000010 */
[----:B------:R-:W4:Y:S04]  /*0280*/  LDG.E.64.CONSTANT R10, desc[UR8][R18.64+0x30] ;  /* 0x00003008120a7981 */ /* 0x000f28000c1e9b00 */
[----:B------:R-:W4:Y:S03]  /*0290*/  LDG.E.64.CONSTANT R16, desc[UR8][R20.64+0x30] ;  /* 0x0000300814107981 */ /* 0x000f26000c1e9b00 */
[----:B---3--:R-:W-:Y:S01]  /*02a0*/  DFMA R12, R2, R12, R14 ;  /* 0x0000000c020c722b */ /* 0x008fe2000000000e */
[----:B------:R-:W3:Y:S04]  /*02b0*/  LDG.E.64.CONSTANT R2, desc[UR8][R18.64+0x38] ;  /* 0x0000380812027981 */ /* 0x000ee8000c1e9b00 */
[----:B------:R-:W3:Y:S03]  /*02c0*/  LDG.E.64.CONSTANT R14, desc[UR8][R20.64+0x38] ;  /* 0x00003808140e7981 */ /* 0x000ee6000c1e9b00 */
[----:B--2---:R-:W-:Y:S01]  /*02d0*/  DFMA R22, R8, R22, R12 ;  /* 0x000000160816722b */ /* 0x004fe2000000000c */
[----:B------:R-:W2:Y:S04]  /*02e0*/  LDG.E.64.CONSTANT R8, desc[UR8][R18.64+0x40] ;  /* 0x0000400812087981 */ /* 0x000ea8000c1e9b00 */
[----:B------:R-:W2:Y:S03]  /*02f0*/  LDG.E.64.CONSTANT R12, desc[UR8][R20.64+0x40] ;  /* 0x00004008140c7981 */ /* 0x000ea6000c1e9b00 */
[----:B----4-:R-:W-:Y:S01]  /*0300*/  DFMA R16, R10, R16, R22 ;  /* 0x000000100a10722b */ /* 0x010fe20000000016 */
        /* <DEDUP_REMOVED lines=50> */
[----:B--2---:R-:W-:-:S02]  /*0630*/  DFMA R14, R8, R14, R16 ;  /* 0x0000000e080e722b */ /* 0x004fc40000000010 */
[----:B------:R-:W2:Y:S04]  /*0640*/  LDG.E.64.CONSTANT R16, desc[UR8][R18.64+0xd0] ;  /* 0x0000d00812107981 */ /* 0x000ea8000c1e9b00 */
[----:B------:R-:W2:Y:S02]  /*0650*/  LDG.E.64.CONSTANT R8, desc[UR8][R20.64+0xd0] ;  /* 0x0000d00814087981 */ /* 0x000ea4000c1e9b00 */
[----:B----4-:R-:W-:Y:S02]  /*0660*/  DFMA R12, R10, R12, R14 ;  /* 0x0000000c0a0c722b */ /* 0x010fe4000000000e */
[----:B------:R-:W4:Y:S04]  /*0670*/  LDG.E.64.CONSTANT R10, desc[UR8][R18.64+0xd8] ;  /* 0x0000d808120a7981 */ /* 0x000f28000c1e9b00 */
[----:B------:R-:W4:Y:S02]  /*0680*/  LDG.E.64.CONSTANT R14, desc[UR8][R20.64+0xd8] ;  /* 0x0000d808140e7981 */ /* 0x000f24000c1e9b00 */
[----:B---3--:R-:W-:-:S02]  /*0690*/  DFMA R22, R2, R22, R12 ;  /* 0x000000160216722b */ /* 0x008fc4000000000c */
[----:B------:R-:W3:Y:S04]  /*06a0*/  LDG.E.64.CONSTANT R12, desc[UR8][R18.64+0xe0] ;  /* 0x0000e008120c7981 */ /* 0x000ee8000c1e9b00 */
[----:B------:R-:W3:Y:S02]  /*06b0*/  LDG.E.64.CONSTANT R2, desc[UR8][R20.64+0xe0] ;  /* 0x0000e00814027981 */ /* 0x000ee4000c1e9b00 */
[----:B--2---:R-:W-:Y:S02]  /*06c0*/  DFMA R8, R16, R8, R22 ;  /* 0x000000081008722b */ /* 0x004fe40000000016 */
[----:B------:R-:W2:Y:S04]  /*06d0*/  LDG.E.64.CONSTANT R16, desc[UR8][R20.64+0xf0] ;  /* 0x0000f00814107981 */ /* 0x000ea8000c1e9b00 */
[----:B------:R-:W5:Y:S02]  /*06e0*/  LDG.E.64 R22, desc[UR8][R4.64+0x8] ;  /* 0x0000080804167981 */ /* 0x000f64000c1e1b00 */
[----:B----4-:R-:W-:-:S02]  /*06f0*/  DFMA R14, R10, R14, R8 ;  /* 0x0000000e0a0e722b */ /* 0x010fc40000000008 */
[----:B------:R-:W4:Y:S04]  /*0700*/  LDG.E.64.CONSTANT R8, desc[UR8][R18.64+0xe8] ;  /* 0x0000e80812087981 */ /* 0x000f28000c1e9b00 */
[----:B------:R-:W4:Y:S02]  /*0710*/  LDG.E.64.CONSTANT R10, desc[UR8][R20.64+0xe8] ;  /* 0x0000e808140a7981 */ /* 0x000f24000c1e9b00 */
[----:B---3--:R-:W-:Y:S01]  /*0720*/  DFMA R12, R12, R2, R14 ;  /* 0x000000020c0c722b */ /* 0x008fe2000000000e */
[----:B------:R-:W-:Y:S01]  /*0730*/  IMAD.SHL.U32 R2, R28, 0x8, RZ ;  /* 0x000000081c027824 */ /* 0x000fe200078e00ff */
[----:B------:R-:W2:Y:S04]  /*0740*/  LDG.E.64.CONSTANT R14, desc[UR8][R18.64+0xf0] ;  /* 0x0000f008120e7981 */ /* 0x000ea8000c1e9b00 */
[----:B------:R-:W-:Y:S01]  /*0750*/  LOP3.LUT R2, R2, 0x7ff8, RZ, 0xc0, !PT ;  /* 0x00007ff802027812 */ /* 0x000fe200078ec0ff */
[----:B------:R-:W3:Y:S03]  /*0760*/  LDG.E.64.CONSTANT R20, desc[UR8][R20.64+0xf8] ;  /* 0x0000f80814147981 */ /* 0x000ee6000c1e9b00 */
[----:B------:R-:W-:Y:S01]  /*0770*/  IADD3 R2, P0, PT, R2, UR4, RZ ;  /* 0x0000000402027c10 */ /* 0x000fe2000ff1e0ff */
[----:B------:R-:W3:Y:S04]  /*0780*/  LDG.E.64.CONSTANT R18, desc[UR8][R18.64+0xf8] ;  /* 0x0000f80812127981 */ /* 0x000ee8000c1e9b00 */
[----:B------:R-:W-:-:S06]  /*0790*/  IMAD.X R3, RZ, RZ, UR5, P0 ;  /* 0x00000005ff037e24 */ /* 0x000fcc00080e06ff */
[----:B------:R-:W3:Y:S01]  /*07a0*/  LDG.E.64.CONSTANT R2, desc[UR8][R2.64] ;  /* 0x0000000802027981 */ /* 0x000ee2000c1e9b00 */
[----:B------:R-:W-:Y:S01]  /*07b0*/  UMOV UR4, 0xfefa39ef ;  /* 0xfefa39ef00047882 */ /* 0x000fe20000000000 */
[----:B------:R-:W-:Y:S01]  /*07c0*/  UMOV UR5, 0x3fe62e42 ;  /* 0x3fe62e4200057882 */ /* 0x000fe20000000000 */
[----:B------:R-:W-:Y:S02]  /*07d0*/  IMAD.MOV.U32 R24, RZ, RZ, R7 ;  /* 0x000000ffff187224 */ /* 0x000fe400078e0007 */
[----:B-----5:R-:W-:-:S03]  /*07e0*/  IMAD.MOV.U32 R27, RZ, RZ, R22 ;  /* 0x000000ffff1b7224 */ /* 0x020fc600078e0016 */
[----:B------:R0:W-:Y:S04]  /*07f0*/  STG.E.64 desc[UR8][R4.64+0x10], R24 ;  /* 0x0000101804007986 */ /* 0x0001e8000c101b08 */
[----:B------:R0:W-:Y:S01]  /*0800*/  STG.E.64 desc[UR8][R4.64], R26 ;  /* 0x0000001a04007986 */ /* 0x0001e2000c101b08 */
[----:B------:R-:W-:Y:S01]  /*0810*/  BSSY.RECONVERGENT B0, `(.L_x_0) ;  /* 0x0000056000007945 */ /* 0x000fe20003800200 */
[----:B------:R-:W-:Y:S01]  /*0820*/  LOP3.LUT R28, R28, 0xfff, RZ, 0xc0, !PT ;  /* 0x00000fff1c1c7812 */ /* 0x000fe200078ec0ff */
[----:B----4-:R-:W-:-:S08]  /*0830*/  DFMA R8, R8, R10, R12 ;  /* 0x0000000a0808722b */ /* 0x010fd0000000000c */
[----:B--2---:R-:W-:-:S08]  /*0840*/  DFMA R8, R14, R16, R8 ;  /* 0x000000100e08722b */ /* 0x004fd00000000008 */
[----:B---3--:R-:W-:-:S08]  /*0850*/  DFMA R8, R18, R20, R8 ;  /* 0x000000141208722b */ /* 0x008fd00000000008 */
[----:B------:R-:W-:Y:S01]  /*0860*/  DMUL R10, R8, R2 ;  /* 0x00000002080a7228 */ /* 0x000fe20000000000 */
[----:B------:R-:W-:Y:S01]  /*0870*/  MOV R8, 0x652b82fe ;  /* 0x652b82fe00087802 */ /* 0x000fe20000000f00 */
[----:B------:R-:W-:-:S06]  /*0880*/  IMAD.MOV.U32 R9, RZ, RZ, 0x3ff71547 ;  /* 0x3ff71547ff097424 */ /* 0x000fcc00078e00ff */
[----:B------:R-:W-:-:S08]  /*0890*/  DFMA R8, R10, R8, 6.75539944105574400000e+15 ;  /* 0x433800000a08742b */ /* 0x000fd00000000008 */
[----:B------:R-:W-:-:S08]  /*08a0*/  DADD R12, R8, -6.75539944105574400000e+15 ;  /* 0xc3380000080c7429 */ /* 0x000fd00000000000 */
[----:B------:R-:W-:Y:S01]  /*08b0*/  DFMA R14, R12, -UR4, R10 ;  /* 0x800000040c0e7c2b */ /* 0x000fe2000800000a */
[----:B------:R-:W-:Y:S01]  /*08c0*/  UMOV UR4, 0x3b39803f ;  /* 0x3b39803f00047882 */ /* 0x000fe20000000000 */
[----:B------:R-:W-:-:S06]  /*08d0*/  UMOV UR5, 0x3c7abc9e ;  /* 0x3c7abc9e00057882 */ /* 0x000fcc0000000000 */
[----:B------:R-:W-:Y:S01]  /*08e0*/  DFMA R12, R12, -UR4, R14 ;  /* 0x800000040c0c7c2b */ /* 0x000fe2000800000e */
[----:B------:R-:W-:Y:S02]  /*08f0*/  IMAD.MOV.U32 R14, RZ, RZ, -0x35dec16 ;  /* 0xfca213eaff0e7424 */ /* 0x000fe400078e00ff */
[----:B------:R-:W-:Y:S01]  /*0900*/  IMAD.MOV.U32 R15, RZ, RZ, 0x3e928af3 ;  /* 0x3e928af3ff0f7424 */ /* 0x000fe200078e00ff */
[----:B------:R-:W-:Y:S01]  /*0910*/  UMOV UR4, 0x69ce2bdf ;  /* 0x69ce2bdf00047882 */ /* 0x000fe20000000000 */
[----:B------:R-:W-:-:S04]  /*0920*/  UMOV UR5, 0x3e5ade15 ;  /* 0x3e5ade1500057882 */ /* 0x000fc80000000000 */
[----:B------:R-:W-:Y:S01]  /*0930*/  DFMA R14, R12, UR4, R14 ;  /* 0x000000040c0e7c2b */ /* 0x000fe2000800000e */
[----:B------:R-:W-:Y:S01]  /*0940*/  UMOV UR4, 0x62401315 ;  /* 0x6240131500047882 */ /* 0x000fe20000000000 */
[----:B------:R-:W-:-:S06]  /*0950*/  UMOV UR5, 0x3ec71dee ;  /* 0x3ec71dee00057882 */ /* 0x000fcc0000000000 */
[----:B------:R-:W-:Y:S01]  /*0960*/  DFMA R14, R12, R14, UR4 ;  /* 0x000000040c0e7e2b */ /* 0x000fe2000800000e */
        /* <DEDUP_REMOVED lines=21> */
[----:B------:R-:W-:Y:S01]  /*0ac0*/  LEA.HI R9, R8, R8, RZ, 0x1 ;  /* 0x0000000808097211 */ /* 0x000fe200078f08ff */
[----:B------:R-:W-:Y:S01]  /*0ad0*/  DSETP.GEU.AND P2, PT, R10, RZ, PT ;  /* 0x000000ff0a00722a */ /* 0x000fe20003f4e000 */
[----:B------:R-:W-:Y:S01]  /*0ae0*/  FSETP.GEU.AND P1, PT, |R11|, 4.1917929649353027344, PT ;  /* 0x4086232b0b00780b */ /* 0x000fe20003f2e200 */
[----:B------:R-:W1:Y:S04]  /*0af0*/  LDCU.64 UR4, c[0x0][0x398] ;  /* 0x00007300ff0477ac */ /* 0x000e680008000a00 */
[----:B------:R-:W-:Y:S01]  /*0b00*/  DFMA R14, R12, R14, 1 ;  /* 0x3ff000000c0e742b */ /* 0x000fe2000000000e */
[----:B------:R-:W-:-:S07]  /*0b10*/  SHF.R.S32.HI R9, RZ, 0x1, R9 ;  /* 0x00000001ff097819 */ /* 0x000fce0000011409 */
[----:B------:R-:W-:Y:S01]  /*0b20*/  DFMA R12, R12, R14, 1 ;  /* 0x3ff000000c0c742b */ /* 0x000fe2000000000e */
[----:B------:R-:W-:Y:S01]  /*0b30*/  IADD3 R16, PT, PT, R8, -R9, RZ ;  /* 0x8000000908107210 */ /* 0x000fe20007ffe0ff */
[----:B------:R-:W-:-:S03]  /*0b40*/  DADD R14, R10, +INF ;  /* 0x7ff000000a0e7429 */ /* 0x000fc60000000000 */
[----:B------:R-:W-:Y:S01]  /*0b50*/  LEA R17, R16, 0x3ff00000, 0x14 ;  /* 0x3ff0000010117811 */ /* 0x000fe200078ea0ff */
[----:B------:R-:W-:-:S04]  /*0b60*/  IMAD.MOV.U32 R16, RZ, RZ, RZ ;  /* 0x000000ffff107224 */ /* 0x000fc800078e00ff */
[----:B------:R-:W-:Y:S02]  /*0b70*/  IMAD R19, R9, 0x100000, R13 ;  /* 0x0010000009137824 */ /* 0x000fe400078e020d */
[----:B------:R-:W-:Y:S01]  /*0b80*/  IMAD.MOV.U32 R18, RZ, RZ, R12 ;  /* 0x000000ffff127224 */ /* 0x000fe200078e000c */
[----:B------:R-:W-:-:S05]  /*0b90*/  FSETP.GEU.AND P0, PT, |R11|, 4.2275390625, PT ;  /* 0x408748000b00780b */ /* 0x000fca0003f0e200 */
[----:B------:R-:W-:Y:S01]  /*0ba0*/  DMUL R16, R18, R16 ;  /* 0x0000001012107228 */ /* 0x000fe20000000000 */
[----:B------:R-:W-:Y:S02]  /*0bb0*/  FSEL R11, R14, RZ, P2 ;  /* 0x000000ff0e0b7208 */ /* 0x000fe40001000000 */
[----:B------:R-:W-:Y:S02]  /*0bc0*/  FSEL R15, R15, RZ, P2 ;  /* 0x000000ff0f0f7208 */ /* 0x000fe40001000000 */
[----:B------:R-:W-:-:S05]  /*0bd0*/  LEA R9, R8, R13, 0x14 ;  /* 0x0000000d08097211 */ /* 0x000fca00078ea0ff */
[----:B------:R-:W-:Y:S02]  /*0be0*/  FSEL R11, R11, R16, P0 ;  /* 0x000000100b0b7208 */ /* 0x000fe40000000000 */
[----:B------:R-:W-:Y:S02]  /*0bf0*/  @P1 FSEL R9, R15, R17, P0 ;  /* 0x000000110f091208 */ /* 0x000fe40000000000 */
[----:B------:R-:W-:-:S06]  /*0c00*/  FSEL R8, R12, R11, !P1 ;  /* 0x0000000b0c087208 */ /* 0x000fcc0004800000 */
[----:B------:R-:W-:-:S06]  /*0c10*/  DADD R8, R8, 1 ;  /* 0x3ff0000008087429 */ /* 0x000fcc0000000000 */
[----:B------:R-:W2:Y:S04]  /*0c20*/  MUFU.RCP64H R11, R9 ;  /* 0x00000009000b7308 */ /* 0x000ea80000001800 */
[----:B------:R-:W-:Y:S01]  /*0c30*/  VIADD R10, R9, 0x300402 ;  /* 0x00300402090a7836 */ /* 0x000fe20000000000 */
[----:B------:R-:W-:Y:S01]  /*0c40*/  MOV R14, R23 ;  /* 0x00000017000e7202 */ /* 0x000fe20000000f00 */
[----:B------:R-:W-:-:S04]  /*0c50*/  IMAD.MOV.U32 R15, RZ, RZ, R6 ;  /* 0x000000ffff0f7224 */ /* 0x000fc800078e0006 */
[----:B--2---:R-:W-:-:S08]  /*0c60*/  DFMA R12, -R8, R10, 1 ;  /* 0x3ff00000080c742b */ /* 0x004fd0000000010a */
[----:B------:R-:W-:Y:S01]  /*0c70*/  DFMA R12, R12, R12, R12 ;  /* 0x0000000c0c0c722b */ /* 0x000fe2000000000c */
[----:B------:R0:W-:Y:S01]  /*0c80*/  STG.E.64 desc[UR8][R4.64+0x8], R14 ;  /* 0x0000080e04007986 */ /* 0x0001e2000c101b08 */
[----:B------:R-:W-:-:S06]  /*0c90*/  FSETP.GEU.AND P0, PT, |R10|, 5.8789094863358348022e-39, PT ;  /* 0x004004020a00780b */ /* 0x000fcc0003f0e200 */
[----:B------:R-:W-:Y:S01]  /*0ca0*/  DFMA R12, R10, R12, R10 ;  /* 0x0000000c0a0c722b */ /* 0x000fe2000000000a */
[----:B-1----:R-:W-:-:S04]  /*0cb0*/  UIADD3 UR4, UP0, UPT, UR4, 0x10, URZ ;  /* 0x0000001004047890 */ /* 0x002fc8000ff1e0ff */
[----:B------:R-:W-:-:S03]  /*0cc0*/  UIADD3.X UR5, UPT, UPT, URZ, UR5, URZ, UP0, !UPT ;  /* 0x00000005ff057290 */ /* 0x000fc600087fe4ff */
[----:B------:R-:W-:Y:S01]  /*0cd0*/  DFMA R6, -R8, R12, 1 ;  /* 0x3ff000000806742b */ /* 0x000fe2000000010c */
[----:B------:R-:W-:Y:S01]  /*0ce0*/  IMAD.U32 R11, RZ, RZ, UR4 ;  /* 0x00000004ff0b7e24 */ /* 0x000fe2000f8e00ff */
[----:B------:R-:W-:-:S06]  /*0cf0*/  UMOV UR4, URZ ;  /* 0x000000ff00047c82 */ /* 0x000fcc0008000000 */
[----:B------:R-:W-:Y:S01]  /*0d00*/  DFMA R12, R12, R6, R12 ;  /* 0x000000060c0c722b */ /* 0x000fe2000000000c */
[----:B------:R-:W-:Y:S01]  /*0d10*/  IMAD.U32 R6, RZ, RZ, UR5 ;  /* 0x00000005ff067e24 */ /* 0x000fe2000f8e00ff */
[----:B0-----:R-:W-:Y:S09]  /*0d20*/  @P0 BRA `(.L_x_1) ;  /* 0x0000000000100947 */ /* 0x001ff20003800000 */
[----:B------:R-:W-:Y:S02]  /*0d30*/  LOP3.LUT R4, R9, 0x7fffffff, RZ, 0xc0, !PT ;  /* 0x7fffffff09047812 */ /* 0x000fe400078ec0ff */
[----:B------:R-:W-:Y:S02]  /*0d40*/  MOV R10, 0xd70 ;  /* 0x00000d70000a7802 */ /* 0x000fe40000000f00 */
[----:B------:R-:W-:-:S07]  /*0d50*/  IADD3 R12, PT, PT, R4, -0x100000, RZ ;  /* 0xfff00000040c7810 */ /* 0x000fce0007ffe0ff */
[----:B------:R-:W-:Y:S05]  /*0d60*/  CALL.REL.NOINC `($__internal_0_$__cuda_sm20_dblrcp_rn_slowpath_v3) ;  /* 0x0000000400487944 */ /* 0x000fea0003c00000 */
.L_x_1:
[----:B------:R-:W-:Y:S05]  /*0d70*/  BSYNC.RECONVERGENT B0 ;  /* 0x0000000000007941 */ /* 0x000fea0003800200 */
.L_x_0:
[----:B------:R-:W0:Y:S01]  /*0d80*/  LDC.64 R4, c[0x0][0x380] ;  /* 0x0000e000ff047b82 */ /* 0x000e220000000a00 */
[----:B------:R-:W1:Y:S01]  /*0d90*/  LDCU.64 UR6, c[0x0][0x3a0] ;  /* 0x00007400ff0677ac */ /* 0x000e620008000a00 */
[----:B------:R-:W-:Y:S01]  /*0da0*/  DMUL R2, R2, R12 ;  /* 0x0000000c02027228 */ /* 0x000fe20000000000 */
[----:B------:R-:W-:-:S05]  /*0db0*/  IMAD.MOV.U32 R10, RZ, RZ, R0 ;  /* 0x000000ffff0a7224 */ /* 0x000fca00078e0000 */
[----:B------:R-:W2:Y:S01]  /*0dc0*/  LDC.64 R8, c[0x0][0x390] ;  /* 0x0000e400ff087b82 */ /* 0x000ea20000000a00 */
[----:B-1----:R-:W-:-:S04]  /*0dd0*/  UIADD3 UR5, UP0, UPT, UR6, 0x4000, URZ ;  /* 0x0000400006057890 */ /* 0x002fc8000ff1e0ff */
[----:B------:R-:W-:Y:S01]  /*0de0*/  UIADD3.X UR6, UPT, UPT, URZ, UR7, URZ, UP0, !UPT ;  /* 0x00000007ff067290 */ /* 0x000fe200087fe4ff */
[----:B0-----:R-:W-:-:S03]  /*0df0*/  IMAD.WIDE.U32 R4, R28, 0x100, R4 ;  /* 0x000001001c047825 */ /* 0x001fc600078e0004 */
[----:B------:R-:W-:Y:S01]  /*0e00*/  IADD3 R14, P0, PT, R4, 0x10, RZ ;  /* 0x00000010040e7810 */ /* 0x000fe20007f1e0ff */
[----:B--2---:R-:W-:-:S04]  /*0e10*/  IMAD.WIDE.U32 R8, R28, 0x8, R8 ;  /* 0x000000081c087825 */ /* 0x004fc800078e0008 */
[----:B------:R-:W-:Y:S01]  /*0e20*/  IMAD.X R7, RZ, RZ, R5, P0 ;  /* 0x000000ffff077224 */ /* 0x000fe200000e0605 */
[----:B------:R-:W-:-:S05]  /*0e30*/  IADD3 R4, P1, PT, R8, 0x10000, RZ ;  /* 0x0001000008047810 */ /* 0x000fca0007f3e0ff */
[----:B------:R-:W-:-:S08]  /*0e40*/  IMAD.X R5, RZ, RZ, R9, P1 ;  /* 0x000000ffff057224 */ /* 0x000fd000008e0609 */
.L_x_2:
[----:B------:R-:W-:Y:S01]  /*0e50*/  IMAD.MOV.U32 R9, RZ, RZ, R6 ;  /* 0x000000ffff097224 */ /* 0x000fe200078e0006 */
[----:B------:R-:W-:Y:S01]  /*0e60*/  MOV R8, R11 ;  /* 0x0000000b00087202 */ /* 0x000fe20000000f00 */
[----:B------:R-:W-:Y:S02]  /*0e70*/  IMAD.MOV.U32 R6, RZ, RZ, R14 ;  /* 0x000000ffff067224 */ /* 0x000fe400078e000e */
[----:B------:R-:W2:Y:S04]  /*0e80*/  LDG.E.64 R14, desc[UR8][R4.64+-0x10000] ;  /* 0xff000008040e7981 */ /* 0x000ea8000c1e1b00 */
[----:B0-----:R-:W2:Y:S04]  /*0e90*/  LDG.E.64.CONSTANT R12, desc[UR8][R8.64+-0x10] ;  /* 0xfffff008080c7981 */ /* 0x001ea8000c1e9b00 */
[----:B------:R-:W3:Y:S04]  /*0ea0*/  LDG.E.64.CONSTANT R16, desc[UR8][R6.64+-0x10] ;  /* 0xfffff00806107981 */ /* 0x000ee8000c1e9b00 */
[----:B------:R-:W4:Y:S04]  /*0eb0*/  LDG.E.64.CONSTANT R20, desc[UR8][R6.64+-0x8] ;  /* 0xfffff80806147981 */ /* 0x000f28000c1e9b00 */
[----:B------:R-:W5:Y:S01]  /*0ec0*/  LDG.E.64.CONSTANT R22, desc[UR8][R6.64] ;  /* 0x0000000806167981 */ /* 0x000f62000c1e9b00 */
[----:B--2---:R-:W-:-:S02]  /*0ed0*/  DADD R14, R12, -R14 ;  /* 0x000000000c0e7229 */ /* 0x004fc4000000080e */
[----:B---3--:R-:W-:Y:S01]  /*0ee0*/  DFMA R16, R2, -R16, R12 ;  /* 0x800000100210722b */ /* 0x008fe2000000000c */
[----:B------:R-:W-:Y:S01]  /*0ef0*/  MOV R13, UR6 ;  /* 0x00000006000d7c02 */ /* 0x000fe20008000f00 */
[----:B------:R-:W-:-:S06]  /*0f00*/  IMAD.U32 R12, RZ, RZ, UR5 ;  /* 0x00000005ff0c7e24 */ /* 0x000fcc000f8e00ff */
[----:B------:R-:W-:Y:S01]  /*0f10*/  DFMA R14, R16, -0.5, R14 ;  /* 0xbfe00000100e782b */ /* 0x000fe2000000000e */
[----:B------:R-:W-:Y:S01]  /*0f20*/  IMAD.WIDE R12, R10, 0x8, R12 ;  /* 0x000000080a0c7825 */ /* 0x000fe200078e020c */
[----:B------:R-:W4:Y:S05]  /*0f30*/  LDG.E.64.CONSTANT R16, desc[UR8][R8.64+-0x8] ;  /* 0xfffff80808107981 */ /* 0x000f2a000c1e9b00 */
[----:B------:R0:W-:Y:S04]  /*0f40*/  STG.E.64 desc[UR8][R12.64+-0x4000], R14 ;  /* 0xffc0000e0c007986 */ /* 0x0001e8000c101b08 */
[----:B------:R-:W2:Y:S04]  /*0f50*/  LDG.E.64 R18, desc[UR8][R4.64+-0x8000] ;  /* 0xff80000804127981 */ /* 0x000ea8000c1e1b00 */
[----:B0-----:R-:W3:Y:S01]  /*0f60*/  LDG.E.64.CONSTANT R14, desc[UR8][R8.64+0x8] ;  /* 0x00000808080e7981 */ /* 0x001ee2000c1e9b00 */
[----:B----4-:R-:W-:-:S02]  /*0f70*/  DFMA R20, R2, -R20, R16 ;  /* 0x800000140214722b */ /* 0x010fc40000000010 */
[----:B--2---:R-:W-:Y:S01]  /*0f80*/  DADD R18, R16, -R18 ;  /* 0x0000000010127229 */ /* 0x004fe20000000812 */
[----:B------:R-:W5:Y:S07]  /*0f90*/  LDG.E.64.CONSTANT R16, desc[UR8][R8.64] ;  /* 0x0000000808107981 */ /* 0x000f6e000c1e9b00 */
[----:B------:R-:W-:-:S07]  /*0fa0*/  DFMA R18, R20, -0.5, R18 ;  /* 0xbfe000001412782b */ /* 0x000fce0000000012 */
[----:B------:R0:W-:Y:S04]  /*0fb0*/  STG.E.64 desc[UR8][R12.64+-0x2000], R18 ;  /* 0xffe000120c007986 */ /* 0x0001e8000c101b08 */
[----:B------:R-:W2:Y:S01]  /*0fc0*/  LDG.E.64 R20, desc[UR8][R4.64] ;  /* 0x0000000804147981 */ /* 0x000ea2000c1e1b00 */
[----:B-----5:R-:W-:Y:S02]  /*0fd0*/  DFMA R22, R2, -R22, R16 ;  /* 0x800000160216722b */ /* 0x020fe40000000010 */
[----:B--2---:R-:W-:-:S08]  /*0fe0*/  DADD R20, R16, -R20 ;  /* 0x0000000010147229 */ /* 0x004fd00000000814 */
[----:B------:R-:W-:Y:S01]  /*0ff0*/  DFMA R20, R22, -0.5, R20 ;  /* 0xbfe000001614782b */ /* 0x000fe20000000014 */
[----:B------:R-:W3:Y:S06]  /*1000*/  LDG.E.64.CONSTANT R22, desc[UR8][R6.64+0x8] ;  /* 0x0000080806167981 */ /* 0x000eec000c1e9b00 */
[----:B------:R0:W-:Y:S04]  /*1010*/  STG.E.64 desc[UR8][R12.64], R20 ;  /* 0x000000140c007986 */ /* 0x0001e8000c101b08 */
[----:B------:R1:W2:Y:S01]  /*1020*/  LDG.E.64 R16, desc[UR8][R4.64+0x8000] ;  /* 0x0080000804107981 */ /* 0x0002a2000c1e1b00 */
[----:B------:R-:W-:-:S04]  /*1030*/  UIADD3 UR4, UPT, UPT, UR4, 0x4, URZ ;  /* 0x0000000404047890 */ /* 0x000fc8000fffe0ff */
[----:B------:R-:W-:Y:S01]  /*1040*/  UISETP.NE.AND UP0, UPT, UR4, 0x20, UPT ;  /* 0x000000200400788c */ /* 0x000fe2000bf05270 */
[----:B------:R-:W-:Y:S02]  /*1050*/  IADD3 R11, P0, PT, R8, 0x20, RZ ;  /* 0x00000020080b7810 */ /* 0x000fe40007f1e0ff */
[----:B-1----:R-:W-:Y:S01]  /*1060*/  IADD3 R4, P2, PT, R4, 0x20000, RZ ;  /* 0x0002000004047810 */ /* 0x002fe20007f5e0ff */
[----:B------:R-:W-:-:S03]  /*1070*/  VIADD R10, R10, 0x1000 ;  /* 0x000010000a0a7836 */ /* 0x000fc60000000000 */
[----:B------:R-:W-:Y:S01]  /*1080*/  IADD3.X R5, PT, PT, RZ, R5, RZ, P2, !PT ;  /* 0x00000005ff057210 */ /* 0x000fe200017fe4ff */
[----:B---3--:R-:W-:Y:S02]  /*1090*/  DFMA R22, R2, -R22, R14 ;  /* 0x800000160216722b */ /* 0x008fe4000000000e */
[----:B--2---:R-:W-:-:S08]  /*10a0*/  DADD R16, R14, -R16 ;  /* 0x000000000e107229 */ /* 0x004fd00000000810 */
[----:B------:R-:W-:-:S07]  /*10b0*/  DFMA R16, R22, -0.5, R16 ;  /* 0xbfe000001610782b */ /* 0x000fce0000000010 */
[----:B------:R0:W-:Y:S01]  /*10c0*/  STG.E.64 desc[UR8][R12.64+0x2000], R16 ;  /* 0x002000100c007986 */ /* 0x0001e2000c101b08 */
[----:B------:R-:W-:Y:S01]  /*10d0*/  IADD3 R14, P1, PT, R6, 0x20, RZ ;  /* 0x00000020060e7810 */ /* 0x000fe20007f3e0ff */
[----:B------:R-:W-:-:S04]  /*10e0*/  IMAD.X R6, RZ, RZ, R9, P0 ;  /* 0x000000ffff067224 */ /* 0x000fc800000e0609 */
[----:B------:R-:W-:Y:S01]  /*10f0*/  IMAD.X R7, RZ, RZ, R7, P1 ;  /* 0x000000ffff077224 */ /* 0x000fe200008e0607 */
[----:B------:R-:W-:Y:S07]  /*1100*/  BRA.U UP0, `(.L_x_2) ;  /* 0xfffffffd00507547 */ /* 0x000fee000b83ffff */
[----:B------:R-:W-:Y:S01]  /*1110*/  BAR.SYNC.DEFER_BLOCKING 0x0 ;  /* 0x0000000000007b1d */ /* 0x000fe20000010000 */
[----:B------:R-:W-:-:S07]  /*1120*/  IMAD.MOV.U32 R11, RZ, RZ, RZ ;  /* 0x000000ffff0b7224 */ /* 0x000fce00078e00ff */
.L_x_5:
[----:B-1----:R-:W1:Y:S01]  /*1130*/  LDC.64 R2, c[0x0][0x3a0] ;  /* 0x0000e800ff027b82 */ /* 0x002e620000000a00 */
[C---:B------:R-:W-:Y:S01]  /*1140*/  LEA R7, R11.reuse, R0, 0xa ;  /* 0x000000000b077211 */ /* 0x040fe200078e50ff */
[----:B------:R-:W-:-:S06]  /*1150*/  IMAD R5, R11, 0x1000, R28 ;  /* 0x000010000b057824 */ /* 0x000fcc00078e021c */
[----:B------:R-:W2:Y:S01]  /*1160*/  LDC.64 R8, c[0x0][0x390] ;  /* 0x0000e400ff087b82 */ /* 0x000ea20000000a00 */
[----:B-1----:R-:W-:-:S06]  /*1170*/  IMAD.WIDE R2, R7, 0x8, R2 ;  /* 0x0000000807027825 */ /* 0x002fcc00078e0202 */
[----:B------:R-:W5:Y:S01]  /*1180*/  LDG.E.64 R2, desc[UR8][R2.64] ;  /* 0x0000000802027981 */ /* 0x000f62000c1e1b00 */
[----:B--2---:R-:W-:-:S05]  /*1190*/  IMAD.WIDE.U32 R8, R5, 0x8, R8 ;  /* 0x0000000805087825 */ /* 0x004fca00078e0008 */
[----:B------:R1:W5:Y:S01]  /*11a0*/  LDG.E.64 R4, desc[UR8][R8.64] ;  /* 0x0000000808047981 */ /* 0x000362000c1e1b00 */
[----:B------:R-:W-:Y:S01]  /*11b0*/  VIADD R11, R11, 0x1 ;  /* 0x000000010b0b7836 */ /* 0x000fe20000000000 */
[----:B------:R-:W-:Y:S04]  /*11c0*/  BSSY B0, `(.L_x_3) ;  /* 0x000000a000007945 */ /* 0x000fe80003800000 */
[----:B------:R-:W-:-:S13]  /*11d0*/  ISETP.NE.AND P1, PT, R11, 0x20, PT ;  /* 0x000000200b00780c */ /* 0x000fda0003f25270 */
.L_x_4:
[----:B-----5:R-:W-:Y:S01]  /*11e0*/  DADD R6, R2, R4 ;  /* 0x0000000002067229 */ /* 0x020fe20000000004 */
[----:B------:R-:W-:Y:S09]  /*11f0*/  YIELD ;  /* 0x0000000000007946 */ /* 0x000ff20003800000 */
[----:B------:R-:W2:Y:S02]  /*1200*/  ATOMG.E.CAS.64.STRONG.GPU PT, R6, [R8], R4, R6 ;  /* 0x00000004080673a9 */ /* 0x000ea400001ee506 */
[----:B--2---:R-:W-:-:S02]  /*1210*/  ISETP.NE.U32.AND P0, PT, R4, R6, PT ;  /* 0x000000060400720c */ /* 0x004fc40003f05070 */
[----:B------:R-:W-:Y:S02]  /*1220*/  MOV R4, R6 ;  /* 0x0000000600047202 */ /* 0x000fe40000000f00 */
[----:B------:R-:W-:Y:S01]  /*1230*/  ISETP.NE.AND.EX P0, PT, R5, R7, PT, P0 ;  /* 0x000000070500720c */ /* 0x000fe20003f05300 */
[----:B------:R-:W-:-:S12]  /*1240*/  IMAD.MOV.U32 R5, RZ, RZ, R7 ;  /* 0x000000ffff057224 */ /* 0x000fd800078e0007 */
[----:B------:R-:W-:Y:S05]  /*1250*/  @P0 BRA `(.L_x_4) ;  /* 0xfffffffc00e00947 */ /* 0x000fea000383ffff */
[----:B------:R-:W-:Y:S05]  /*1260*/  BSYNC B0 ;  /* 0x0000000000007941 */ /* 0x000fea0003800000 */
.L_x_3:
[----:B------:R-:W-:Y:S05]  /*1270*/  @P1 BRA `(.L_x_5) ;  /* 0xfffffffc00ac1947 */ /* 0x000fea000383ffff */
[----:B------:R-:W-:Y:S05]  /*1280*/  EXIT ;  /* 0x000000000000794d */ /* 0x000fea0003800000 */
        .weak           $__internal_0_$__cuda_sm20_dblrcp_rn_slowpath_v3
        .type           $__internal_0_$__cuda_sm20_dblrcp_rn_slowpath_v3,@function
        .size           $__internal_0_$__cuda_sm20_dblrcp_rn_slowpath_v3,(.L_x_60 - $__internal_0_$__cuda_sm20_dblrcp_rn_slowpath_v3)
$__internal_0_$__cuda_sm20_dblrcp_rn_slowpath_v3:
[----:B------:R-:W-:Y:S01]  /*1290*/  IMAD.MOV.U32 R4, RZ, RZ, R8 ;  /* 0x000000ffff047224 */ /* 0x000fe200078e0008 */
[----:B------:R-:W-:Y:S01]  /*12a0*/  MOV R5, R9 ;  /* 0x0000000900057202 */ /* 0x000fe20000000f00 */
[----:B------:R-:W-:Y:S05]  /*12b0*/  BSSY.RECONVERGENT B1, `(.L_x_6) ;  /* 0x0000024000017945 */ /* 0x000fea0003800200 */
[----:B------:R-:W-:-:S14]  /*12c0*/  DSETP.GTU.AND P0, PT, |R4|, +INF , PT ;  /* 0x7ff000000400742a */ /* 0x000fdc0003f0c200 */
[----:B------:R-:W-:Y:S05]  /*12d0*/  @P0 BRA `(.L_x_7) ;  /* 0x00000000007c0947 */ /* 0x000fea0003800000 */
[----:B------:R-:W-:-:S05]  /*12e0*/  LOP3.LUT R7, R9, 0x7fffffff, RZ, 0xc0, !PT ;  /* 0x7fffffff09077812 */ /* 0x000fca00078ec0ff */
[----:B------:R-:W-:-:S05]  /*12f0*/  VIADD R8, R7, 0xffffffff ;  /* 0xffffffff07087836 */ /* 0x000fca0000000000 */
[----:B------:R-:W-:-:S13]  /*1300*/  ISETP.GE.U32.AND P0, PT, R8, 0x7fefffff, PT ;  /* 0x7fefffff0800780c */ /* 0x000fda0003f06070 */
[----:B------:R-:W-:Y:S01]  /*1310*/  @P0 LOP3.LUT R9, R5, 0x7ff00000, RZ, 0x3c, !PT ;  /* 0x7ff0000005090812 */ /* 0x000fe200078e3cff */
[----:B------:R-:W-:Y:S01]  /*1320*/  @P0 IMAD.MOV.U32 R8, RZ, RZ, RZ ;  /* 0x000000ffff080224 */ /* 0x000fe200078e00ff */
[----:B------:R-:W-:Y:S06]  /*1330*/  @P0 BRA `(.L_x_8) ;  /* 0x00000000006c0947 */ /* 0x000fec0003800000 */
[----:B------:R-:W-:-:S13]  /*1340*/  ISETP.GE.U32.AND P0, PT, R7, 0x1000001, PT ;  /* 0x010000010700780c */ /* 0x000fda0003f06070 */
[----:B------:R-:W-:Y:S05]  /*1350*/  @!P0 BRA `(.L_x_9) ;  /* 0x0000000000348947 */ /* 0x000fea0003800000 */
[----:B------:R-:W-:Y:S01]  /*1360*/  IADD3 R9, PT, PT, R5, -0x3fe00000, RZ ;  /* 0xc020000005097810 */ /* 0x000fe20007ffe0ff */
[----:B------:R-:W-:-:S03]  /*1370*/  IMAD.MOV.U32 R8, RZ, RZ, R4 ;  /* 0x000000ffff087224 */ /* 0x000fc600078e0004 */
[----:B------:R-:W0:Y:S03]  /*1380*/  MUFU.RCP64H R13, R9 ;  /* 0x00000009000d7308 */ /* 0x000e260000001800 */
[----:B0-----:R-:W-:-:S08]  /*1390*/  DFMA R14, -R8, R12, 1 ;  /* 0x3ff00000080e742b */ /* 0x001fd0000000010c */
[----:B------:R-:W-:-:S08]  /*13a0*/  DFMA R14, R14, R14, R14 ;  /* 0x0000000e0e0e722b */ /* 0x000fd0000000000e */
[----:B------:R-:W-:-:S08]  /*13b0*/  DFMA R14, R12, R14, R12 ;  /* 0x0000000e0c0e722b */ /* 0x000fd0000000000c */
[----:B------:R-:W-:-:S08]  /*13c0*/  DFMA R12, -R8, R14, 1 ;  /* 0x3ff00000080c742b */ /* 0x000fd0000000010e */
[----:B------:R-:W-:-:S08]  /*13d0*/  DFMA R12, R14, R12, R14 ;  /* 0x0000000c0e0c722b */ /* 0x000fd0000000000e */
[----:B------:R-:W-:-:S08]  /*13e0*/  DMUL R12, R12, 2.2250738585072013831e-308 ;  /* 0x001000000c0c7828 */ /* 0x000fd00000000000 */
[----:B------:R-:W-:-:S08]  /*13f0*/  DFMA R4, -R4, R12, 1 ;  /* 0x3ff000000404742b */ /* 0x000fd0000000010c */
[----:B------:R-:W-:-:S08]  /*1400*/  DFMA R4, R4, R4, R4 ;  /* 0x000000040404722b */ /* 0x000fd00000000004 */
[----:B------:R-:W-:Y:S01]  /*1410*/  DFMA R8, R12, R4, R12 ;  /* 0x000000040c08722b */ /* 0x000fe2000000000c */
[----:B------:R-:W-:Y:S10]  /*1420*/  BRA `(.L_x_8) ;  /* 0x0000000000307947 */ /* 0x000ff40003800000 */
.L_x_9:
[----:B------:R-:W-:Y:S01]  /*1430*/  DMUL R4, R4, 8.11296384146066816958e+31 ;  /* 0x4690000004047828 */ /* 0x000fe20000000000 */
[----:B------:R-:W-:-:S05]  /*1440*/  IMAD.MOV.U32 R8, RZ, RZ, R12 ;  /* 0x000000ffff087224 */ /* 0x000fca00078e000c */
[----:B------:R-:W0:Y:S02]  /*1450*/  MUFU.RCP64H R9, R5 ;  /* 0x0000000500097308 */ /* 0x000e240000001800 */
[----:B0-----:R-:W-:-:S08]  /*1460*/  DFMA R12, -R4, R8, 1 ;  /* 0x3ff00000040c742b */ /* 0x001fd00000000108 */
[----:B------:R-:W-:-:S08]  /*1470*/  DFMA R12, R12, R12, R12 ;  /* 0x0000000c0c0c722b */ /* 0x000fd0000000000c */
[----:B------:R-:W-:-:S08]  /*1480*/  DFMA R12, R8, R12, R8 ;  /* 0x0000000c080c722b */ /* 0x000fd00000000008 */
[----:B------:R-:W-:-:S08]  /*1490*/  DFMA R8, -R4, R12, 1 ;  /* 0x3ff000000408742b */ /* 0x000fd0000000010c */
[----:B------:R-:W-:-:S08]  /*14a0*/  DFMA R8, R12, R8, R12 ;  /* 0x000000080c08722b */ /* 0x000fd0000000000c */
[----:B------:R-:W-:Y:S01]  /*14b0*/  DMUL R8, R8, 8.11296384146066816958e+31 ;  /* 0x4690000008087828 */ /* 0x000fe20000000000 */
[----:B------:R-:W-:Y:S10]  /*14c0*/  BRA `(.L_x_8) ;  /* 0x0000000000087947 */ /* 0x000ff40003800000 */
.L_x_7:
[----:B------:R-:W-:Y:S02]  /*14d0*/  LOP3.LUT R9, R5, 0x80000, RZ, 0xfc, !PT ;  /* 0x0008000005097812 */ /* 0x000fe400078efcff */
[----:B------:R-:W-:-:S07]  /*14e0*/  MOV R8, R4 ;  /* 0x0000000400087202 */ /* 0x000fce0000000f00 */
.L_x_8:
[----:B------:R-:W-:Y:S05]  /*14f0*/  BSYNC.RECONVERGENT B1 ;  /* 0x0000000000017941 */ /* 0x000fea0003800200 */
.L_x_6:
[----:B------:R-:W-:Y:S01]  /*1500*/  MOV R4, R10 ;  /* 0x0000000a00047202 */ /* 0x000fe20000000f00 */
[----:B------:R-:W-:Y:S02]  /*1510*/  IMAD.MOV.U32 R5, RZ, RZ, 0x0 ;  /* 0x00000000ff057424 */ /* 0x000fe400078e00ff */
[----:B------:R-:W-:Y:S02]  /*1520*/  IMAD.MOV.U32 R12, RZ, RZ, R8 ;  /* 0x000000ffff0c7224 */ /* 0x000fe400078e0008 */
[----:B------:R-:W-:Y:S01]  /*1530*/  IMAD.MOV.U32 R13, RZ, RZ, R9 ;  /* 0x000000ffff0d7224 */ /* 0x000fe200078e0009 */
[----:B------:R-:W-:Y:S06]  /*1540*/  RET.REL.NODEC R4 `(_Z7zUpdatePKdS0_PdS0_S1_P17curandStateXORWOW) ;  /* 0xffffffe804ac7950 */ /* 0x000fec0003c3ffff */
.L_x_10:
[----:B------:R-:W-:-:S00]  /*1550*/  BRA `(.L_x_10) ;  /* 0xfffffffc00fc7947 */ /* 0x000fc0000383ffff */
[----:B------:R-:W-:-:S00]  /*1560*/  NOP ;  /* 0x0000000000007918 */ /* 0x000fc00000000000 */
        /* <DEDUP_REMOVED lines=9> */
.L_x_60:


//--------------------- .text._Z20parallel_mean_rotatePKdPd --------------------------
	.section	.text._Z20parallel_mean_rotatePKdPd,"ax",@progbits
	.align	128
        .global         _Z20parallel_mean_rotatePKdPd
        .type           _Z20parallel_mean_rotatePKdPd,@function
        .size           _Z20parallel_mean_rotatePKdPd,(.L_x_63 - _Z20parallel_mean_rotatePKdPd)
        .other          _Z20parallel_mean_rotatePKdPd,@"STO_CUDA_ENTRY STV_DEFAULT"
_Z20parallel_mean_rotatePKdPd:
.text._Z20parallel_mean_rotatePKdPd:
[----:B------:R-:W-:Y:S01]  /*0000*/  LDC R1, c[0x0][0x37c] ;  /* 0x0000df00ff017b82 */ /* 0x000fe20000000800 */
[----:B------:R-:W0:Y:S07]  /*0010*/  S2R R3, SR_TID.X ;  /* 0x0000000000037919 */ /* 0x000e2e0000002100 */
[----:B------:R-:W0:Y:S01]  /*0020*/  S2UR UR4, SR_CTAID.X ;  /* 0x00000000000479c3 */ /* 0x000e220000002500 */
[----:B------:R-:W1:Y:S01]  /*0030*/  LDCU.64 UR6, c[0x0][0x380] ;  /* 0x00007000ff0677ac */ /* 0x000e620008000a00 */
[----:B------:R-:W-:Y:S01]  /*0040*/  CS2R R28, SRZ ;  /* 0x00000000001c7805 */ /* 0x000fe2000001ff00 */
[----:B------:R-:W2:Y:S05]  /*0050*/  LDCU.64 UR8, c[0x0][0x358] ;  /* 0x00006b00ff0877ac */ /* 0x000eaa0008000a00 */
[----:B------:R-:W0:Y:S01]  /*0060*/  LDC R0, c[0x0][0x360] ;  /* 0x0000d800ff007b82 */ /* 0x000e220000000800 */
[----:B-1----:R-:W-:-:S04]  /*0070*/  UIADD3 UR5, UP0, UPT, UR6, 0x80, URZ ;  /* 0x0000008006057890 */ /* 0x002fc8000ff1e0ff */
[----:B------:R-:W-:Y:S01]  /*0080*/  UIADD3.X UR6, UPT, UPT, URZ, UR7, URZ, UP0, !UPT ;  /* 0x00000007ff067290 */ /* 0x000fe200087fe4ff */
[----:B0-----:R-:W-:Y:S01]  /*0090*/  IMAD R0, R0, UR4, R3 ;  /* 0x0000000400007c24 */ /* 0x001fe2000f8e0203 */
[----:B------:R-:W-:-:S04]  /*00a0*/  UMOV UR4, URZ ;  /* 0x000000ff00047c82 */ /* 0x000fc80008000000 */
[----:B--2---:R-:W-:-:S07]  /*00b0*/  SHF.L.U32 R20, R0, 0xa, RZ ;  /* 0x0000000a00147819 */ /* 0x004fce00000006ff */
.L_x_11:
[----:B------:R-:W-:Y:S02]  /*00c0*/  MOV R2, UR5 ;  /* 0x0000000500027c02 */ /* 0x000fe40008000f00 */
[----:B------:R-:W-:-:S03]  /*00d0*/  MOV R3, UR6 ;  /* 0x0000000600037c02 */ /* 0x000fc60008000f00 */
[----:B------:R-:W-:-:S05]  /*00e0*/  IMAD.WIDE R2, R20, 0x8, R2 ;  /* 0x0000000814027825 */ /* 0x000fca00078e0202 */
[----:B------:R-:W2:Y:S04]  /*00f0*/  LDG.E.64.CONSTANT R4, desc[UR8][R2.64+-0x80] ;  /* 0xffff800802047981 */ /* 0x000ea8000c1e9b00 */
[----:B------:R-:W3:Y:S04]  /*0100*/  LDG.E.64.CONSTANT R22, desc[UR8][R2.64+-0x78] ;  /* 0xffff880802167981 */ /* 0x000ee8000c1e9b00 */
[----:B------:R-:W4:Y:S04]  /*0110*/  LDG.E.64.CONSTANT R24, desc[UR8][R2.64+-0x70] ;  /* 0xffff900802187981 */ /* 0x000f28000c1e9b00 */
[----:B------:R-:W5:Y:S04]  /*0120*/  LDG.E.64.CONSTANT R18, desc[UR8][R2.64+-0x68] ;  /* 0xffff980802127981 */ /* 0x000f68000c1e9b00 */
[----:B------:R-:W5:Y:S04]  /*0130*/  LDG.E.64.CONSTANT R16, desc[UR8][R2.64+-0x60] ;  /* 0xffffa00802107981 */ /* 0x000f68000c1e9b00 */
[----:B------:R-:W5:Y:S04]  /*0140*/  LDG.E.64.CONSTANT R14, desc[UR8][R2.64+-0x58] ;  /* 0xffffa808020e7981 */ /* 0x000f68000c1e9b00 */
[----:B------:R-:W5:Y:S04]  /*0150*/  LDG.E.64.CONSTANT R12, desc[UR8][R2.64+-0x50] ;  /* 0xffffb008020c7981 */ /* 0x000f68000c1e9b00 */
[----:B------:R-:W5:Y:S04]  /*0160*/  LDG.E.64.CONSTANT R10, desc[UR8][R2.64+-0x48] ;  /* 0xffffb808020a7981 */ /* 0x000f68000c1e9b00 */
[----:B------:R-:W5:Y:S04]  /*0170*/  LDG.E.64.CONSTANT R8, desc[UR8][R2.64+-0x40] ;  /* 0xffffc00802087981 */ /* 0x000f68000c1e9b00 */
[----:B------:R-:W5:Y:S01]  /*0180*/  LDG.E.64.CONSTANT R6, desc[UR8][R2.64+-0x38] ;  /* 0xffffc80802067981 */ /* 0x000f62000c1e9b00 */
[----:B--2---:R-:W-:-:S03]  /*0190*/  DADD R28, R4, R28 ;  /* 0x00000000041c7229 */ /* 0x004fc6000000001c */
[----:B------:R-:W2:Y:S05]  /*01a0*/  LDG.E.64.CONSTANT R4, desc[UR8][R2.64+-0x30] ;  /* 0xffffd00802047981 */ /* 0x000eaa000c1e9b00 */
[----:B---3--:R-:W-:Y:S01]  /*01b0*/  DADD R28, R28, R22 ;  /* 0x000000001c1c7229 */ /* 0x008fe20000000016 */
[----:B------:R-:W3:Y:S07]  /*01c0*/  LDG.E.64.CONSTANT R22, desc[UR8][R2.64+-0x28] ;  /* 0xffffd80802167981 */ /* 0x000eee000c1e9b00 */
[----:B----4-:R-:W-:Y:S01]  /*01d0*/  DADD R28, R28, R24 ;  /* 0x000000001c1c7229 */ /* 0x010fe20000000018 */
[----:B------:R-:W4:Y:S07]  /*01e0*/  LDG.E.64.CONSTANT R24, desc[UR8][R2.64+-0x20] ;  /* 0xffffe00802187981 */ /* 0x000f2e000c1e9b00 */
[----:B-----5:R-:W-:Y:S01]  /*01f0*/  DADD R28, R28, R18 ;  /* 0x000000001c1c7229 */ /* 0x020fe20000000012 */
[----:B------:R-:W5:Y:S07]  /*0200*/  LDG.E.64.CONSTANT R18, desc[UR8][R2.64+-0x18] ;  /* 0xffffe80802127981 */ /* 0x000f6e000c1e9b00 */
[----:B------:R-:W-:Y:S01]  /*0210*/  DADD R28, R28, R16 ;  /* 0x000000001c1c7229 */ /* 0x000fe20000000010 */
        /* <DEDUP_REMOVED lines=11> */
[----:B--2---:R-:W-:Y:S01]  /*02d0*/  DADD R28, R28, R4 ;  /* 0x000000001c1c7229 */ /* 0x004fe20000000004 */
[----:B------:R-:W2:Y:S07]  /*02e0*/  LDG.E.64.CONSTANT R4, desc[UR8][R2.64+0x20] ;  /* 0x0000200802047981 */ /* 0x000eae000c1e9b00 */
        /* <DEDUP_REMOVED lines=17> */
[----:B------:R-:W5:Y:S04]  /*0400*/  LDG.E.64.CONSTANT R6, desc[UR8][R2.64+0x68] ;  /* 0x0000680802067981 */ /* 0x000f68000c1e9b00 */
[----:B------:R-:W5:Y:S03]  /*0410*/  LDG.E.64.CONSTANT R28, desc[UR8][R2.64+0x78] ;  /* 0x00007808021c7981 */ /* 0x000f66000c1e9b00 */
[----:B--2---:R-:W-:Y:S01]  /*0420*/  DADD R26, R26, R4 ;  /* 0x000000001a1a7229 */ /* 0x004fe20000000004 */
[----:B------:R-:W2:Y:S07]  /*0430*/  LDG.E.64.CONSTANT R4, desc[UR8][R2.64+0x70] ;  /* 0x0000700802047981 */ /* 0x000eae000c1e9b00 */
[----:B---3--:R-:W-:-:S08]  /*0440*/  DADD R22, R26, R22 ;  /* 0x000000001a167229 */ /* 0x008fd00000000016 */
[----:B----4-:R-:W-:-:S08]  /*0450*/  DADD R22, R22, R24 ;  /* 0x0000000016167229 */ /* 0x010fd00000000018 */
[----:B-----5:R-:W-:-:S08]  /*0460*/  DADD R18, R22, R18 ;  /* 0x0000000016127229 */ /* 0x020fd00000000012 */
[----:B------:R-:W-:-:S08]  /*0470*/  DADD R16, R18, R16 ;  /* 0x0000000012107229 */ /* 0x000fd00000000010 */
[----:B------:R-:W-:-:S08]  /*0480*/  DADD R14, R16, R14 ;  /* 0x00000000100e7229 */ /* 0x000fd0000000000e */
[----:B------:R-:W-:-:S08]  /*0490*/  DADD R12, R14, R12 ;  /* 0x000000000e0c7229 */ /* 0x000fd0000000000c */
[----:B------:R-:W-:-:S08]  /*04a0*/  DADD R10, R12, R10 ;  /* 0x000000000c0a7229 */ /* 0x000fd0000000000a */
[----:B------:R-:W-:Y:S01]  /*04b0*/  DADD R8, R10, R8 ;  /* 0x000000000a087229 */ /* 0x000fe20000000008 */
[----:B------:R-:W-:-:S07]  /*04c0*/  UIADD3 UR4, UPT, UPT, UR4, 0x20, URZ ;  /* 0x0000002004047890 */ /* 0x000fce000fffe0ff */
[----:B------:R-:W-:Y:S01]  /*04d0*/  DADD R6, R8, R6 ;  /* 0x0000000008067229 */ /* 0x000fe20000000006 */
[----:B------:R-:W-:Y:S01]  /*04e0*/  UISETP.NE.AND UP0, UPT, UR4, 0x400, UPT ;  /* 0x000004000400788c */ /* 0x000fe2000bf05270 */
[----:B------:R-:W-:-:S06]  /*04f0*/  IADD3 R20, PT, PT, R20, 0x20, RZ ;  /* 0x0000002014147810 */ /* 0x000fcc0007ffe0ff */
[----:B--2---:R-:W-:-:S08]  /*0500*/  DADD R4, R6, R4 ;  /* 0x0000000006047229 */ /* 0x004fd00000000004 */
[----:B------:R-:W-:Y:S01]  /*0510*/  DADD R28, R4, R28 ;  /* 0x00000000041c7229 */ /* 0x000fe2000000001c */
[----:B------:R-:W-:Y:S10]  /*0520*/  BRA.U UP0, `(.L_x_11) ;  /* 0xfffffff900e47547 */ /* 0x000ff4000b83ffff */
[----:B------:R-:W0:Y:S01]  /*0530*/  LDC.64 R2, c[0x0][0x388] ;  /* 0x0000e200ff027b82 */ /* 0x000e220000000a00 */
[----:B------:R-:W-:Y:S01]  /*0540*/  DMUL R28, R28, 0.000244140625 ;  /* 0x3f3000001c1c7828 */ /* 0x000fe20000000000 */
[----:B0-----:R-:W-:-:S06]  /*0550*/  IMAD.WIDE R2, R0, 0x8, R2 ;  /* 0x0000000800027825 */ /* 0x001fcc00078e0202 */
[----:B------:R-:W-:Y:S01]  /*0560*/  STG.E.64 desc[UR8][R2.64], R28 ;  /* 0x0000001c02007986 */ /* 0x000fe2000c101b08 */
[----:B------:R-:W-:Y:S05]  /*0570*/  EXIT ;  /* 0x000000000000794d */ /* 0x000fea0003800000 */
.L_x_12:
        /* <DEDUP_REMOVED lines=16> */
.L_x_63:


//--------------------- .text._Z21reduction_sum_dividedPKdPdiid --------------------------
	.section	.text._Z21reduction_sum_dividedPKdPdiid,"ax",@progbits
	.align	128
        .global         _Z21reduction_sum_dividedPKdPdiid
        .type           _Z21reduction_sum_dividedPKdPdiid,@function
        .size           _Z21reduction_sum_dividedPKdPdiid,(.L_x_61 - _Z21reduction_sum_dividedPKdPdiid)
        .other          _Z21reduction_sum_dividedPKdPdiid,@"STO_CUDA_ENTRY STV_DEFAULT"
_Z21reduction_sum_dividedPKdPdiid:
.text._Z21reduction_sum_dividedPKdPdiid:
[----:B------:R-:W-:Y:S08]  /*0000*/  LDC R1, c[0x0][0x37c] ;  /* 0x0000df00ff017b82 */ /* 0x000ff00000000800 */
[----:B------:R-:W0:Y:S08]  /*0010*/  LDC R0, c[0x0][0x390] ;  /* 0x0000e400ff007b82 */ /* 0x000e300000000800 */
[----:B------:R-:W-:Y:S01]  /*0020*/  BAR.SYNC.DEFER_BLOCKING 0x0 ;  /* 0x0000000000007b1d */ /* 0x000fe20000010000 */
[----:B0-----:R-:W-:-:S13]  /*0030*/  ISETP.GE.AND P0, PT, R0, 0x1, PT ;  /* 0x000000010000780c */ /* 0x001fda0003f06270 */
[----:B------:R-:W-:Y:S05]  /*0040*/  @!P0 EXIT ;  /* 0x000000000000894d */ /* 0x000fea0003800000 */
[----:B------:R-:W0:Y:S01]  /*0050*/  S2R R2, SR_TID.X ;  /* 0x0000000000027919 */ /* 0x000e220000002100 */
[----:B------:R-:W1:Y:S01]  /*0060*/  S2UR UR5, SR_CgaCtaId ;  /* 0x00000000000579c3 */ /* 0x000e620000008800 */
[----:B------:R-:W-:Y:S01]  /*0070*/  UMOV UR4, 0x400 ;  /* 0x0000040000047882 */ /* 0x000fe20000000000 */
[----:B------:R-:W-:Y:S01]  /*0080*/  IMAD.MOV.U32 R3, RZ, RZ, RZ ;  /* 0x000000ffff037224 */ /* 0x000fe200078e00ff */
[----:B------:R-:W2:Y:S05]  /*0090*/  LDCU.64 UR8, c[0x0][0x358] ;  /* 0x00006b00ff0877ac */ /* 0x000eaa0008000a00 */
[----:B------:R-:W3:Y:S08]  /*00a0*/  S2UR UR6, SR_CTAID.X ;  /* 0x00000000000679c3 */ /* 0x000ef00000002500 */
[----:B------:R-:W3:Y:S01]  /*00b0*/  LDC R5, c[0x0][0x360] ;  /* 0x0000d800ff057b82 */ /* 0x000ee20000000800 */
[----:B-1----:R-:W-:-:S06]  /*00c0*/  ULEA UR4, UR5, UR4, 0x18 ;  /* 0x0000000405047291 */ /* 0x002fcc000f8ec0ff */
[C---:B0-----:R-:W-:Y:S01]  /*00d0*/  LEA R6, R2.reuse, UR4, 0x3 ;  /* 0x0000000402067c11 */ /* 0x041fe2000f8e18ff */
[----:B---3--:R-:W-:Y:S01]  /*00e0*/  IMAD R4, R5, UR6, R2 ;  /* 0x0000000605047c24 */ /* 0x008fe2000f8e0202 */
[----:B--2---:R-:W-:-:S07]  /*00f0*/  LEA.HI R5, R2, UR4, RZ, 0x1e ;  /* 0x0000000402057c11 */ /* 0x004fce000f8ff0ff */
.L_x_21:
[----:B01----:R-:W0:Y:S02]  /*0100*/  LDC.64 R8, c[0x0][0x390] ;  /* 0x0000e400ff087b82 */ /* 0x003e240000000a00 */
[----:B0-----:R-:W0:Y:S01]  /*0110*/  I2F.U32.RP R0, R8 ;  /* 0x0000000800007306 */ /* 0x001e220000209000 */
[----:B------:R-:W-:-:S07]  /*0120*/  ISETP.NE.U32.AND P1, PT, R8, RZ, PT ;  /* 0x000000ff0800720c */ /* 0x000fce0003f25070 */
[----:B0-----:R-:W0:Y:S02]  /*0130*/  MUFU.RCP R0, R0 ;  /* 0x0000000000007308 */ /* 0x001e240000001000 */
[----:B0-----:R-:W-:-:S06]  /*0140*/  VIADD R10, R0, 0xffffffe ;  /* 0x0ffffffe000a7836 */ /* 0x001fcc0000000000 */
[----:B------:R0:W1:Y:S02]  /*0150*/  F2I.FTZ.U32.TRUNC.NTZ R11, R10 ;  /* 0x0000000a000b7305 */ /* 0x000064000021f000 */
[----:B0-----:R-:W-:Y:S02]  /*0160*/  HFMA2 R10, -RZ, RZ, 0, 0 ;  /* 0x00000000ff0a7431 */ /* 0x001fe400000001ff */
[----:B-1----:R-:W-:-:S04]  /*0170*/  IMAD.MOV R7, RZ, RZ, -R11 ;  /* 0x000000ffff077224 */ /* 0x002fc800078e0a0b */
[----:B------:R-:W-:-:S04]  /*0180*/  IMAD R7, R7, R8, RZ ;  /* 0x0000000807077224 */ /* 0x000fc800078e02ff */
[----:B------:R-:W-:-:S04]  /*0190*/  IMAD.HI.U32 R12, R11, R7, R10 ;  /* 0x000000070b0c7227 */ /* 0x000fc800078e000a */
[----:B------:R-:W-:-:S04]  /*01a0*/  VIADD R7, R3, UR6 ;  /* 0x0000000603077c36 */ /* 0x000fc80008000000 */
[----:B------:R-:W-:-:S04]  /*01b0*/  IMAD.HI.U32 R12, R12, R7, RZ ;  /* 0x000000070c0c7227 */ /* 0x000fc800078e00ff */
[----:B------:R-:W-:-:S04]  /*01c0*/  IMAD.MOV R12, RZ, RZ, -R12 ;  /* 0x000000ffff0c7224 */ /* 0x000fc800078e0a0c */
[----:B------:R-:W-:Y:S02]  /*01d0*/  IMAD R7, R8, R12, R7 ;  /* 0x0000000c08077224 */ /* 0x000fe400078e0207 */
[----:B------:R-:W0:Y:S03]  /*01e0*/  LDC.64 R12, c[0x0][0x380] ;  /* 0x0000e000ff0c7b82 */ /* 0x000e260000000a00 */
[----:B------:R-:W-:-:S13]  /*01f0*/  ISETP.GE.U32.AND P0, PT, R7, R8, PT ;  /* 0x000000080700720c */ /* 0x000fda0003f06070 */
[----:B------:R-:W-:-:S05]  /*0200*/  @P0 IMAD.IADD R7, R7, 0x1, -R8 ;  /* 0x0000000107070824 */ /* 0x000fca00078e0a08 */
[----:B------:R-:W-:-:S13]  /*0210*/  ISETP.GE.U32.AND P0, PT, R7, R8, PT ;  /* 0x000000080700720c */ /* 0x000fda0003f06070 */
[-C--:B------:R-:W-:Y:S02]  /*0220*/  @P0 IADD3 R7, PT, PT, R7, -R8.reuse, RZ ;  /* 0x8000000807070210 */ /* 0x080fe40007ffe0ff */
[----:B------:R-:W-:-:S05]  /*0230*/  @!P1 LOP3.LUT R7, RZ, R8, RZ, 0x33, !PT ;  /* 0x00000008ff079212 */ /* 0x000fca00078e33ff */
[----:B------:R-:W-:-:S04]  /*0240*/  IMAD R9, R7, R9, R4 ;  /* 0x0000000907097224 */ /* 0x000fc800078e0204 */
[----:B0-----:R-:W-:-:S06]  /*0250*/  IMAD.WIDE R12, R9, 0x8, R12 ;  /* 0x00000008090c7825 */ /* 0x001fcc00078e020c */
[----:B------:R-:W5:Y:S01]  /*0260*/  LDG.E.64.CONSTANT R12, desc[UR8][R12.64] ;  /* 0x000000080c0c7981 */ /* 0x000f62000c1e9b00 */
[----:B------:R-:W-:Y:S01]  /*0270*/  UMOV UR4, 0xffffffff ;  /* 0xffffffff00047882 */ /* 0x000fe20000000000 */
[----:B------:R-:W-:Y:S02]  /*0280*/  LOP3.LUT P0, RZ, R2, 0x1f, RZ, 0xc0, !PT ;  /* 0x0000001f02ff7812 */ /* 0x000fe4000780c0ff */
[----:B------:R-:W-:Y:S11]  /*0290*/  BRA.DIV UR4, `(.L_x_13) ;  /* 0x0000000604487947 */ /* 0x000ff6000b800000 */
[----:B-----5:R-:W-:Y:S04]  /*02a0*/  SHFL.BFLY PT, R15, R13, 0x10, 0x1f ;  /* 0x0e001f000d0f7f89 */ /* 0x020fe800000e0000 */
[----:B------:R-:W0:Y:S02]  /*02b0*/  SHFL.BFLY PT, R14, R12, 0x10, 0x1f ;  /* 0x0e001f000c0e7f89 */ /* 0x000e2400000e0000 */
[----:B0-----:R-:W-:-:S07]  /*02c0*/  DADD R14, R12, R14 ;  /* 0x000000000c0e7229 */ /* 0x001fce000000000e */
[----:B------:R-:W-:Y:S04]  /*02d0*/  SHFL.BFLY PT, R17, R15, 0x8, 0x1f ;  /* 0x0d001f000f117f89 */ /* 0x000fe800000e0000 */
        /* <DEDUP_REMOVED lines=8> */
[----:B------:R0:W1:Y:S04]  /*0360*/  SHFL.BFLY PT, R19, R13, 0x1, 0x1f ;  /* 0x0c201f000d137f89 */ /* 0x00006800000e0000 */
[----:B------:R0:W2:Y:S02]  /*0370*/  SHFL.BFLY PT, R20, R12, 0x1, 0x1f ;  /* 0x0c201f000c147f89 */ /* 0x0000a400000e0000 */
.L_x_33:
[----:B--2---:R-:W-:Y:S02]  /*0380*/  IMAD.MOV.U32 R18, RZ, RZ, R20 ;  /* 0x000000ffff127224 */ /* 0x004fe400078e0014 */
[----:B------:R-:W-:-:S04]  /*0390*/  VIADD R3, R3, 0x1 ;  /* 0x0000000103037836 */ /* 0x000fc80000000000 */
[----:B-1----:R-:W-:Y:S01]  /*03a0*/  DADD R18, R12, R18 ;  /* 0x000000000c127229 */ /* 0x002fe20000000012 */
[----:B------:R-:W-:Y:S01]  /*03b0*/  ISETP.NE.AND P1, PT, R3, R8, PT ;  /* 0x000000080300720c */ /* 0x000fe20003f25270 */
[----:B------:R-:W-:-:S12]  /*03c0*/  @P0 BRA `(.L_x_14) ;  /* 0x00000000005c0947 */ /* 0x000fd80003800000 */
[----:B------:R-:W1:Y:S01]  /*03d0*/  LDCU UR4, c[0x0][0x39c] ;  /* 0x00007380ff0477ac */ /* 0x000e620008000800 */
[----:B------:R-:W0:Y:S01]  /*03e0*/  LDC.64 R8, c[0x0][0x398] ;  /* 0x0000e600ff087b82 */ /* 0x000e220000000a00 */
[----:B------:R-:W-:Y:S01]  /*03f0*/  IMAD.MOV.U32 R10, RZ, RZ, 0x1 ;  /* 0x00000001ff0a7424 */ /* 0x000fe200078e00ff */
[----:B------:R-:W-:Y:S01]  /*0400*/  FSETP.GEU.AND P2, PT, |R19|, 6.5827683646048100446e-37, PT ;  /* 0x036000001300780b */ /* 0x000fe20003f4e200 */
[----:B------:R-:W-:Y:S01]  /*0410*/  BSSY.RECONVERGENT B0, `(.L_x_15) ;  /* 0x0000011000007945 */ /* 0x000fe20003800200 */
[----:B-1----:R-:W0:Y:S03]  /*0420*/  MUFU.RCP64H R11, UR4 ;  /* 0x00000004000b7d08 */ /* 0x002e260008001800 */
[----:B0-----:R-:W-:-:S08]  /*0430*/  DFMA R12, R10, -R8, 1 ;  /* 0x3ff000000a0c742b */ /* 0x001fd00000000808 */
[----:B------:R-:W-:-:S08]  /*0440*/  DFMA R12, R12, R12, R12 ;  /* 0x0000000c0c0c722b */ /* 0x000fd0000000000c */
[----:B------:R-:W-:-:S08]  /*0450*/  DFMA R12, R10, R12, R10 ;  /* 0x0000000c0a0c722b */ /* 0x000fd0000000000a */
[----:B------:R-:W-:-:S08]  /*0460*/  DFMA R10, R12, -R8, 1 ;  /* 0x3ff000000c0a742b */ /* 0x000fd00000000808 */
[----:B------:R-:W-:-:S08]  /*0470*/  DFMA R10, R12, R10, R12 ;  /* 0x0000000a0c0a722b */ /* 0x000fd0000000000c */
[----:B------:R-:W-:-:S08]  /*0480*/  DMUL R12, R18, R10 ;  /* 0x0000000a120c7228 */ /* 0x000fd00000000000 */
[----:B------:R-:W-:-:S08]  /*0490*/  DFMA R8, R12, -R8, R18 ;  /* 0x800000080c08722b */ /* 0x000fd00000000012 */
[----:B------:R-:W-:-:S10]  /*04a0*/  DFMA R8, R10, R8, R12 ;  /* 0x000000080a08722b */ /* 0x000fd4000000000c */
[----:B------:R-:W-:-:S05]  /*04b0*/  FFMA R0, RZ, UR4, R9 ;  /* 0x00000004ff007c23 */ /* 0x000fca0008000009 */
[----:B------:R-:W-:-:S13]  /*04c0*/  FSETP.GT.AND P0, PT, |R0|, 1.469367938527859385e-39, PT ;  /* 0x001000000000780b */ /* 0x000fda0003f04200 */
[----:B------:R-:W-:Y:S05]  /*04d0*/  @P0 BRA P2, `(.L_x_16) ;  /* 0x0000000000100947 */ /* 0x000fea0001000000 */
[----:B------:R-:W-:-:S07]  /*04e0*/  MOV R0, 0x500 ;  /* 0x0000050000007802 */ /* 0x000fce0000000f00 */
[----:B------:R-:W-:Y:S05]  /*04f0*/  CALL.REL.NOINC `($__internal_1_$__cuda_sm20_div_rn_f64_full) ;  /* 0x0000000800b07944 */ /* 0x000fea0003c00000 */
[----:B------:R-:W-:Y:S01]  /*0500*/  MOV R8, R16 ;  /* 0x0000001000087202 */ /* 0x000fe20000000f00 */
[----:B------:R-:W-:-:S07]  /*0510*/  IMAD.MOV.U32 R9, RZ, RZ, R17 ;  /* 0x000000ffff097224 */ /* 0x000fce00078e0011 */
.L_x_16:
[----:B------:R-:W-:Y:S05]  /*0520*/  BSYNC.RECONVERGENT B0 ;  /* 0x0000000000007941 */ /* 0x000fea0003800200 */
.L_x_15:
[----:B------:R1:W-:Y:S02]  /*0530*/  STS.64 [R5], R8 ;  /* 0x0000000805007388 */ /* 0x0003e40000000a00 */
.L_x_14:
[----:B------:R-:W-:Y:S01]  /*0540*/  ISETP.GT.U32.AND P0, PT, R2, 0x1f, PT ;  /* 0x0000001f0200780c */ /* 0x000fe20003f04070 */
[----:B------:R-:W-:Y:S05]  /*0550*/  WARPSYNC.ALL ;  /* 0x0000000000007948 */ /* 0x000fea0003800000 */
[----:B------:R-:W-:Y:S06]  /*0560*/  BAR.SYNC.DEFER_BLOCKING 0x0 ;  /* 0x0000000000007b1d */ /* 0x000fec0000010000 */
[----:B------:R-:W-:Y:S04]  /*0570*/  BSSY B0, `(.L_x_17) ;  /* 0x0000022000007945 */ /* 0x000fe80003800000 */
[----:B------:R-:W-:Y:S05]  /*0580*/  @P0 BRA `(.L_x_18) ;  /* 0x0000000000800947 */ /* 0x000fea0003800000 */
[----:B0-----:R0:W2:Y:S01]  /*0590*/  LDS.64 R12, [R6] ;  /* 0x00000000060c7984 */ /* 0x0010a20000000a00 */
[----:B------:R-:W-:Y:S01]  /*05a0*/  UMOV UR4, 0xffffffff ;  /* 0xffffffff00047882 */ /* 0x000fe20000000000 */
[----:B------:R-:W-:Y:S02]  /*05b0*/  ISETP.NE.AND P0, PT, R2, RZ, PT ;  /* 0x000000ff0200720c */ /* 0x000fe40003f05270 */
[----:B------:R-:W-:Y:S11]  /*05c0*/  BRA.DIV UR4, `(.L_x_19) ;  /* 0x0000000604847947 */ /* 0x000ff6000b800000 */
[----:B--2---:R-:W-:Y:S04]  /*05d0*/  SHFL.BFLY PT, R15, R13, 0x10, 0x1f ;  /* 0x0e001f000d0f7f89 */ /* 0x004fe800000e0000 */
[----:B------:R-:W2:Y:S02]  /*05e0*/  SHFL.BFLY PT, R14, R12, 0x10, 0x1f ;  /* 0x0e001f000c0e7f89 */ /* 0x000ea400000e0000 */
[----:B--2---:R-:W-:-:S07]  /*05f0*/  DADD R14, R12, R14 ;  /* 0x000000000c0e7229 */ /* 0x004fce000000000e */
[----:B------:R-:W-:Y:S04]  /*0600*/  SHFL.BFLY PT, R17, R15, 0x8, 0x1f ;  /* 0x0d001f000f117f89 */ /* 0x000fe800000e0000 */
        /* <DEDUP_REMOVED lines=8> */
[----:B------:R2:W3:Y:S04]  /*0690*/  SHFL.BFLY PT, R14, R13, 0x1, 0x1f ;  /* 0x0c201f000d0e7f89 */ /* 0x0004e800000e0000 */
[----:B-1----:R2:W1:Y:S02]  /*06a0*/  SHFL.BFLY PT, R8, R12, 0x1, 0x1f ;  /* 0x0c201f000c087f89 */ /* 0x00246400000e0000 */
.L_x_44:
[----:B---3--:R-:W-:-:S06]  /*06b0*/  IMAD.MOV.U32 R9, RZ, RZ, R14 ;  /* 0x000000ffff097224 */ /* 0x008fcc00078e000e */
[----:B-12---:R-:W-:Y:S01]  /*06c0*/  DADD R12, R12, R8 ;  /* 0x000000000c0c7229 */ /* 0x006fe20000000008 */
[----:B------:R-:W-:Y:S10]  /*06d0*/  @P0 BRA `(.L_x_18) ;  /* 0x00000000002c0947 */ /* 0x000ff40003800000 */
[----:B------:R-:W1:Y:S02]  /*06e0*/  LDC.64 R8, c[0x0][0x388] ;  /* 0x0000e200ff087b82 */ /* 0x000e640000000a00 */
[----:B-1----:R-:W-:-:S05]  /*06f0*/  IMAD.WIDE.U32 R14, R7, 0x8, R8 ;  /* 0x00000008070e7825 */ /* 0x002fca00078e0008 */
[----:B------:R1:W5:Y:S02]  /*0700*/  LDG.E.64 R8, desc[UR8][R14.64] ;  /* 0x000000080e087981 */ /* 0x000364000c1e1b00 */
.L_x_20:
[----:B-----5:R-:W-:Y:S01]  /*0710*/  DADD R10, R12, R8 ;  /* 0x000000000c0a7229 */ /* 0x020fe20000000008 */
[----:B------:R-:W-:Y:S09]  /*0720*/  YIELD ;  /* 0x0000000000007946 */ /* 0x000ff20003800000 */
[----:B------:R-:W2:Y:S02]  /*0730*/  ATOMG.E.CAS.64.STRONG.GPU PT, R10, [R14], R8, R10 ;  /* 0x000000080e0a73a9 */ /* 0x000ea400001ee50a */
[----:B--2---:R-:W-:Y:S01]  /*0740*/  ISETP.NE.U32.AND P0, PT, R8, R10, PT ;  /* 0x0000000a0800720c */ /* 0x004fe20003f05070 */
[----:B------:R-:W-:-:S03]  /*0750*/  IMAD.MOV.U32 R8, RZ, RZ, R10 ;  /* 0x000000ffff087224 */ /* 0x000fc600078e000a */
[-C--:B------:R-:W-:Y:S02]  /*0760*/  ISETP.NE.AND.EX P0, PT, R9, R11.reuse, PT, P0 ;  /* 0x0000000b0900720c */ /* 0x080fe40003f05300 */
[----:B------:R-:W-:-:S11]  /*0770*/  MOV R9, R11 ;  /* 0x0000000b00097202 */ /* 0x000fd60000000f00 */
[----:B------:R-:W-:Y:S05]  /*0780*/  @P0 BRA `(.L_x_20) ;  /* 0xfffffffc00e00947 */ /* 0x000fea000383ffff */
.L_x_18:
[----:B------:R-:W-:Y:S05]  /*0790*/  BSYNC B0 ;  /* 0x0000000000007941 */ /* 0x000fea0003800000 */
.L_x_17:
[----:B------:R-:W-:Y:S05]  /*07a0*/  @P1 BRA `(.L_x_21) ;  /* 0xfffffff800541947 */ /* 0x000fea000383ffff */
[----:B------:R-:W-:Y:S05]  /*07b0*/  EXIT ;  /* 0x000000000000794d */ /* 0x000fea0003800000 */
.L_x_13:
[----:B------:R-:W-:Y:S01]  /*07c0*/  BSSY B0, `(.L_x_22) ;  /* 0x0000008000007945 */ /* 0x000fe20003800000 */
[----:B-----5:R-:W-:Y:S01]  /*07d0*/  IMAD.MOV.U32 R11, RZ, RZ, R13 ;  /* 0x000000ffff0b7224 */ /* 0x020fe200078e000d */
[----:B------:R-:W-:Y:S01]  /*07e0*/  MOV R0, 0xffffffff ;  /* 0xffffffff00007802 */ /* 0x000fe20000000f00 */
[----:B------:R-:W-:Y:S02]  /*07f0*/  IMAD.MOV.U32 R10, RZ, RZ, 0x10 ;  /* 0x00000010ff0a7424 */ /* 0x000fe400078e00ff */
[----:B------:R-:W-:-:S07]  /*0800*/  IMAD.MOV.U32 R9, RZ, RZ, 0x1f ;  /* 0x0000001fff097424 */ /* 0x000fce00078e00ff */
[----:B------:R-:W-:Y:S05]  /*0810*/  WARPSYNC.COLLECTIVE R0, `(.L_x_23) ;  /* 0x0000000000087348 */ /* 0x000fea0003c00000 */
[----:B------:R0:W1:Y:S02]  /*0820*/  SHFL.BFLY P2, R20, R11, R10, R9 ;  /* 0x0c00000a0b147389 */ /* 0x0000640000040009 */
[----:B01----:R-:W-:Y:S05]  /*0830*/  ENDCOLLECTIVE ;  /* 0x000000000000791b */ /* 0x003fea0003800000 */
.L_x_23:
[----:B------:R-:W-:Y:S05]  /*0840*/  BSYNC B0 ;  /* 0x0000000000007941 */ /* 0x000fea0003800000 */
.L_x_22:
[----:B------:R-:W-:Y:S02]  /*0850*/  HFMA2 R9, -RZ, RZ, 0, 1.847743988037109375e-06 ;  /* 0x0000001fff097431 */ /* 0x000fe400000001ff */
[----:B------:R-:W-:Y:S02]  /*0860*/  IMAD.MOV.U32 R11, RZ, RZ, R12 ;  /* 0x000000ffff0b7224 */ /* 0x000fe400078e000c */
[----:B------:R-:W-:Y:S02]  /*0870*/  IMAD.MOV.U32 R10, RZ, RZ, 0x10 ;  /* 0x00000010ff0a7424 */ /* 0x000fe400078e00ff */
[----:B------:R-:W-:Y:S02]  /*0880*/  IMAD.MOV.U32 R0, RZ, RZ, -0x1 ;  /* 0xffffffffff007424 */ /* 0x000fe400078e00ff */
[----:B------:R-:W-:-:S07]  /*0890*/  IMAD.MOV.U32 R15, RZ, RZ, R20 ;  /* 0x000000ffff0f7224 */ /* 0x000fce00078e0014 */
[----:B------:R-:W-:Y:S05]  /*08a0*/  WARPSYNC.COLLECTIVE R0, `(.L_x_24) ;  /* 0x0000000000087348 */ /* 0x000fea0003c00000 */
[----:B------:R0:W1:Y:S02]  /*08b0*/  SHFL.BFLY P2, R20, R11, R10, R9 ;  /* 0x0c00000a0b147389 */ /* 0x0000640000040009 */
[----:B01----:R-:W-:Y:S05]  /*08c0*/  ENDCOLLECTIVE ;  /* 0x000000000000791b */ /* 0x003fea0003800000 */
.L_x_24:
[----:B------:R-:W-:Y:S01]  /*08d0*/  MOV R10, 0x8 ;  /* 0x00000008000a7802 */ /* 0x000fe20000000f00 */
[----:B------:R-:W-:-:S06]  /*08e0*/  IMAD.MOV.U32 R14, RZ, RZ, R20 ;  /* 0x000000ffff0e7224 */ /* 0x000fcc00078e0014 */
[----:B------:R-:W-:-:S10]  /*08f0*/  DADD R14, R12, R14 ;  /* 0x000000000c0e7229 */ /* 0x000fd4000000000e */
[----:B------:R-:W-:-:S07]  /*0900*/  IMAD.MOV.U32 R11, RZ, RZ, R15 ;  /* 0x000000ffff0b7224 */ /* 0x000fce00078e000f */
[----:B------:R-:W-:Y:S05]  /*0910*/  WARPSYNC.COLLECTIVE R0, `(.L_x_25) ;  /* 0x0000000000087348 */ /* 0x000fea0003c00000 */
[----:B------:R0:W1:Y:S02]  /*0920*/  SHFL.BFLY P2, R20, R11, R10, R9 ;  /* 0x0c00000a0b147389 */ /* 0x0000640000040009 */
[----:B01----:R-:W-:Y:S05]  /*0930*/  ENDCOLLECTIVE ;  /* 0x000000000000791b */ /* 0x003fea0003800000 */
.L_x_25:
[----:B------:R-:W-:Y:S02]  /*0940*/  IMAD.MOV.U32 R11, RZ, RZ, R14 ;  /* 0x000000ffff0b7224 */ /* 0x000fe400078e000e */
[----:B------:R-:W-:-:S07]  /*0950*/  IMAD.MOV.U32 R17, RZ, RZ, R20 ;  /* 0x000000ffff117224 */ /* 0x000fce00078e0014 */
[----:B------:R-:W-:Y:S05]  /*0960*/  WARPSYNC.COLLECTIVE R0, `(.L_x_26) ;  /* 0x0000000000087348 */ /* 0x000fea0003c00000 */
[----:B------:R0:W1:Y:S02]  /*0970*/  SHFL.BFLY P2, R20, R11, R10, R9 ;  /* 0x0c00000a0b147389 */ /* 0x0000640000040009 */
[----:B01----:R-:W-:Y:S05]  /*0980*/  ENDCOLLECTIVE ;  /* 0x000000000000791b */ /* 0x003fea0003800000 */
.L_x_26:
[----:B------:R-:W-:Y:S01]  /*0990*/  IMAD.MOV.U32 R10, RZ, RZ, 0x4 ;  /* 0x00000004ff0a7424 */ /* 0x000fe200078e00ff */
[----:B------:R-:W-:-:S06]  /*09a0*/  MOV R16, R20 ;  /* 0x0000001400107202 */ /* 0x000fcc0000000f00 */
[----:B------:R-:W-:-:S10]  /*09b0*/  DADD R16, R14, R16 ;  /* 0x000000000e107229 */ /* 0x000fd40000000010 */
[----:B------:R-:W-:-:S07]  /*09c0*/  IMAD.MOV.U32 R11, RZ, RZ, R17 ;  /* 0x000000ffff0b7224 */ /* 0x000fce00078e0011 */
[----:B------:R-:W-:Y:S05]  /*09d0*/  WARPSYNC.COLLECTIVE R0, `(.L_x_27) ;  /* 0x0000000000087348 */ /* 0x000fea0003c00000 */
[----:B------:R0:W1:Y:S02]  /*09e0*/  SHFL.BFLY P2, R20, R11, R10, R9 ;  /* 0x0c00000a0b147389 */ /* 0x0000640000040009 */
[----:B01----:R-:W-:Y:S05]  /*09f0*/  ENDCOLLECTIVE ;  /* 0x000000000000791b */ /* 0x003fea0003800000 */
.L_x_27:
[----:B------:R-:W-:Y:S01]  /*0a00*/  IMAD.MOV.U32 R11, RZ, RZ, R16 ;  /* 0x000000ffff0b7224 */ /* 0x000fe200078e0010 */
[----:B------:R-:W-:-:S07]  /*0a10*/  MOV R19, R20 ;  /* 0x0000001400137202 */ /* 0x000fce0000000f00 */
[----:B------:R-:W-:Y:S05]  /*0a20*/  WARPSYNC.COLLECTIVE R0, `(.L_x_28) ;  /* 0x0000000000087348 */ /* 0x000fea0003c00000 */
[----:B------:R0:W1:Y:S02]  /*0a30*/  SHFL.BFLY P2, R20, R11, R10, R9 ;  /* 0x0c00000a0b147389 */ /* 0x0000640000040009 */
[----:B01----:R-:W-:Y:S05]  /*0a40*/  ENDCOLLECTIVE ;  /* 0x000000000000791b */ /* 0x003fea0003800000 */
.L_x_28:
[----:B------:R-:W-:Y:S02]  /*0a50*/  IMAD.MOV.U32 R10, RZ, RZ, 0x2 ;  /* 0x00000002ff0a7424 */ /* 0x000fe400078e00ff */
[----:B------:R-:W-:-:S06]  /*0a60*/  IMAD.MOV.U32 R18, RZ, RZ, R20 ;  /* 0x000000ffff127224 */ /* 0x000fcc00078e0014 */
[----:B------:R-:W-:-:S10]  /*0a70*/  DADD R18, R16, R18 ;  /* 0x0000000010127229 */ /* 0x000fd40000000012 */
[----:B------:R-:W-:-:S07]  /*0a80*/  MOV R11, R19 ;  /* 0x00000013000b7202 */ /* 0x000fce0000000f00 */
[----:B------:R-:W-:Y:S05]  /*0a90*/  WARPSYNC.COLLECTIVE R0, `(.L_x_29) ;  /* 0x0000000000087348 */ /* 0x000fea0003c00000 */
[----:B------:R0:W1:Y:S02]  /*0aa0*/  SHFL.BFLY P2, R20, R11, R10, R9 ;  /* 0x0c00000a0b147389 */ /* 0x0000640000040009 */
[----:B01----:R-:W-:Y:S05]  /*0ab0*/  ENDCOLLECTIVE ;  /* 0x000000000000791b */ /* 0x003fea0003800000 */
.L_x_29:
[----:B------:R-:W-:Y:S01]  /*0ac0*/  MOV R11, R18 ;  /* 0x00000012000b7202 */ /* 0x000fe20000000f00 */
[----:B------:R-:W-:-:S07]  /*0ad0*/  IMAD.MOV.U32 R13, RZ, RZ, R20 ;  /* 0x000000ffff0d7224 */ /* 0x000fce00078e0014 */
[----:B------:R-:W-:Y:S05]  /*0ae0*/  WARPSYNC.COLLECTIVE R0, `(.L_x_30) ;  /* 0x0000000000087348 */ /* 0x000fea0003c00000 */
[----:B------:R0:W1:Y:S02]  /*0af0*/  SHFL.BFLY P2, R20, R11, R10, R9 ;  /* 0x0c00000a0b147389 */ /* 0x0000640000040009 */
[----:B01----:R-:W-:Y:S05]  /*0b00*/  ENDCOLLECTIVE ;  /* 0x000000000000791b */ /* 0x003fea0003800000 */
.L_x_30:
[----:B------:R-:W-:Y:S01]  /*0b10*/  MOV R10, 0x1 ;  /* 0x00000001000a7802 */ /* 0x000fe20000000f00 */
[----:B------:R-:W-:-:S06]  /*0b20*/  IMAD.MOV.U32 R12, RZ, RZ, R20 ;  /* 0x000000ffff0c7224 */ /* 0x000fcc00078e0014 */
[----:B------:R-:W-:-:S10]  /*0b30*/  DADD R12, R18, R12 ;  /* 0x00000000120c7229 */ /* 0x000fd4000000000c */
[----:B------:R-:W-:-:S07]  /*0b40*/  IMAD.MOV.U32 R11, RZ, RZ, R13 ;  /* 0x000000ffff0b7224 */ /* 0x000fce00078e000d */
[----:B------:R-:W-:Y:S05]  /*0b50*/  WARPSYNC.COLLECTIVE R0, `(.L_x_31) ;  /* 0x0000000000087348 */ /* 0x000fea0003c00000 */
[----:B------:R0:W1:Y:S02]  /*0b60*/  SHFL.BFLY P2, R20, R11, R10, R9 ;  /* 0x0c00000a0b147389 */ /* 0x0000640000040009 */
[----:B01----:R-:W-:Y:S05]  /*0b70*/  ENDCOLLECTIVE ;  /* 0x000000000000791b */ /* 0x003fea0003800000 */
.L_x_31:
[----:B------:R-:W-:Y:S02]  /*0b80*/  IMAD.MOV.U32 R11, RZ, RZ, R12 ;  /* 0x000000ffff0b7224 */ /* 0x000fe400078e000c */
[----:B------:R-:W-:-:S07]  /*0b90*/  IMAD.MOV.U32 R19, RZ, RZ, R20 ;  /* 0x000000ffff137224 */ /* 0x000fce00078e0014 */
[----:B------:R-:W-:Y:S05]  /*0ba0*/  WARPSYNC.COLLECTIVE R0, `(.L_x_32) ;  /* 0x0000000000087348 */ /* 0x000fea0003c00000 */
[----:B------:R0:W1:Y:S02]  /*0bb0*/  SHFL.BFLY P2, R20, R11, R10, R9 ;  /* 0x0c00000a0b147389 */ /* 0x0000640000040009 */
[----:B01----:R-:W-:Y:S05]  /*0bc0*/  ENDCOLLECTIVE ;  /* 0x000000000000791b */ /* 0x003fea0003800000 */
.L_x_32:
[----:B------:R-:W-:Y:S05]  /*0bd0*/  BRA `(.L_x_33) ;  /* 0xfffffff400e87947 */ /* 0x000fea000383ffff */
.L_x_19:
[----:B--2---:R-:W-:Y:S01]  /*0be0*/  MOV R11, R13 ;  /* 0x0000000d000b7202 */ /* 0x004fe20000000f00 */
[----:B------:R-:W-:Y:S01]  /*0bf0*/  IMAD.MOV.U32 R10, RZ, RZ, 0x10 ;  /* 0x00000010ff0a7424 */ /* 0x000fe200078e00ff */
[----:B------:R-:W-:Y:S01]  /*0c00*/  MOV R0, 0xffffffff ;  /* 0xffffffff00007802 */ /* 0x000fe20000000f00 */
[----:B-1----:R-:W-:-:S07]  /*0c10*/  IMAD.MOV.U32 R9, RZ, RZ, 0x1f ;  /* 0x0000001fff097424 */ /* 0x002fce00078e00ff */
[----:B0-----:R-:W-:Y:S05]  /*0c20*/  WARPSYNC.COLLECTIVE R0, `(.L_x_34) ;  /* 0x0000000000087348 */ /* 0x001fea0003c00000 */
[----:B------:R1:W2:Y:S02]  /*0c30*/  SHFL.BFLY P2, R20, R11, R10, R9 ;  /* 0x0c00000a0b147389 */ /* 0x0002a40000040009 */
[----:B012---:R-:W-:Y:S05]  /*0c40*/  ENDCOLLECTIVE ;  /* 0x000000000000791b */ /* 0x007fea0003800000 */
.L_x_34:
[----:B------:R-:W-:Y:S02]  /*0c50*/  IMAD.MOV.U32 R11, RZ, RZ, R12 ;  /* 0x000000ffff0b7224 */ /* 0x000fe400078e000c */
[----:B------:R-:W-:-:S07]  /*0c60*/  IMAD.MOV.U32 R15, RZ, RZ, R20 ;  /* 0x000000ffff0f7224 */ /* 0x000fce00078e0014 */
[----:B------:R-:W-:Y:S05]  /*0c70*/  WARPSYNC.COLLECTIVE R0, `(.L_x_35) ;  /* 0x0000000000087348 */ /* 0x000fea0003c00000 */
[----:B------:R0:W1:Y:S02]  /*0c80*/  SHFL.BFLY P2, R20, R11, R10, R9 ;  /* 0x0c00000a0b147389 */ /* 0x0000640000040009 */
[----:B01----:R-:W-:Y:S05]  /*0c90*/  ENDCOLLECTIVE ;  /* 0x000000000000791b */ /* 0x003fea0003800000 */
.L_x_35:
[----:B------:R-:W-:Y:S01]  /*0ca0*/  IMAD.MOV.U32 R10, RZ, RZ, 0x8 ;  /* 0x00000008ff0a7424 */ /* 0x000fe200078e00ff */
[----:B------:R-:W-:-:S06]  /*0cb0*/  MOV R14, R20 ;  /* 0x00000014000e7202 */ /* 0x000fcc0000000f00 */
[----:B------:R-:W-:-:S10]  /*0cc0*/  DADD R14, R12, R14 ;  /* 0x000000000c0e7229 */ /* 0x000fd4000000000e */
[----:B------:R-:W-:-:S07]  /*0cd0*/  IMAD.MOV.U32 R11, RZ, RZ, R15 ;  /* 0x000000ffff0b7224 */ /* 0x000fce00078e000f */
[----:B------:R-:W-:Y:S05]  /*0ce0*/  WARPSYNC.COLLECTIVE R0, `(.L_x_36) ;  /* 0x0000000000087348 */ /* 0x000fea0003c00000 */
[----:B------:R0:W1:Y:S02]  /*0cf0*/  SHFL.BFLY P2, R20, R11, R10, R9 ;  /* 0x0c00000a0b147389 */ /* 0x0000640000040009 */
[----:B01----:R-:W-:Y:S05]  /*0d00*/  ENDCOLLECTIVE ;  /* 0x000000000000791b */ /* 0x003fea0003800000 */
.L_x_36:
[----:B------:R-:W-:Y:S01]  /*0d10*/  IMAD.MOV.U32 R11, RZ, RZ, R14 ;  /* 0x000000ffff0b7224 */ /* 0x000fe200078e000e */
[----:B------:R-:W-:-:S07]  /*0d20*/  MOV R17, R20 ;  /* 0x0000001400117202 */ /* 0x000fce0000000f00 */
[----:B------:R-:W-:Y:S05]  /*0d30*/  WARPSYNC.COLLECTIVE R0, `(.L_x_37) ;  /* 0x0000000000087348 */ /* 0x000fea0003c00000 */
[----:B------:R0:W1:Y:S02]  /*0d40*/  SHFL.BFLY P2, R20, R11, R10, R9 ;  /* 0x0c00000a0b147389 */ /* 0x0000640000040009 */
[----:B01----:R-:W-:Y:S05]  /*0d50*/  ENDCOLLECTIVE ;  /* 0x000000000000791b */ /* 0x003fea0003800000 */
.L_x_37:
[----:B------:R-:W-:Y:S02]  /*0d60*/  IMAD.MOV.U32 R10, RZ, RZ, 0x4 ;  /* 0x00000004ff0a7424 */ /* 0x000fe400078e00ff */
[----:B------:R-:W-:-:S06]  /*0d70*/  IMAD.MOV.U32 R16, RZ, RZ, R20 ;  /* 0x000000ffff107224 */ /* 0x000fcc00078e0014 */
[----:B------:R-:W-:-:S10]  /*0d80*/  DADD R16, R14, R16 ;  /* 0x000000000e107229 */ /* 0x000fd40000000010 */
[----:B------:R-:W-:-:S07]  /*0d90*/  MOV R11, R17 ;  /* 0x00000011000b7202 */ /* 0x000fce0000000f00 */
[----:B------:R-:W-:Y:S05]  /*0da0*/  WARPSYNC.COLLECTIVE R0, `(.L_x_38) ;  /* 0x0000000000087348 */ /* 0x000fea0003c00000 */
[----:B------:R0:W1:Y:S02]  /*0db0*/  SHFL.BFLY P2, R20, R11, R10, R9 ;  /* 0x0c00000a0b147389 */ /* 0x0000640000040009 */
[----:B01----:R-:W-:Y:S05]  /*0dc0*/  ENDCOLLECTIVE ;  /* 0x000000000000791b */ /* 0x003fea0003800000 */
.L_x_38:
[----:B------:R-:W-:Y:S01]  /*0dd0*/  MOV R11, R16 ;  /* 0x00000010000b7202 */ /* 0x000fe20000000f00 */
[----:B------:R-:W-:-:S07]  /*0de0*/  IMAD.MOV.U32 R19, RZ, RZ, R20 ;  /* 0x000000ffff137224 */ /* 0x000fce00078e0014 */
[----:B------:R-:W-:Y:S05]  /*0df0*/  WARPSYNC.COLLECTIVE R0, `(.L_x_39) ;  /* 0x0000000000087348 */ /* 0x000fea0003c00000 */
[----:B------:R0:W1:Y:S02]  /*0e00*/  SHFL.BFLY P2, R20, R11, R10, R9 ;  /* 0x0c00000a0b147389 */ /* 0x0000640000040009 */
[----:B01----:R-:W-:Y:S05]  /*0e10*/  ENDCOLLECTIVE ;  /* 0x000000000000791b */ /* 0x003fea0003800000 */
.L_x_39:
[----:B------:R-:W-:Y:S01]  /*0e20*/  MOV R10, 0x2 ;  /* 0x00000002000a7802 */ /* 0x000fe20000000f00 */
[----:B------:R-:W-:-:S06]  /*0e30*/  IMAD.MOV.U32 R18, RZ, RZ, R20 ;  /* 0x000000ffff127224 */ /* 0x000fcc00078e0014 */
[----:B------:R-:W-:-:S10]  /*0e40*/  DADD R18, R16, R18 ;  /* 0x0000000010127229 */ /* 0x000fd40000000012 */
[----:B------:R-:W-:-:S07]  /*0e50*/  IMAD.MOV.U32 R11, RZ, RZ, R19 ;  /* 0x000000ffff0b7224 */ /* 0x000fce00078e0013 */
[----:B------:R-:W-:Y:S05]  /*0e60*/  WARPSYNC.COLLECTIVE R0, `(.L_x_40) ;  /* 0x0000000000087348 */ /* 0x000fea0003c00000 */
[----:B------:R0:W1:Y:S02]  /*0e70*/  SHFL.BFLY P2, R20, R11, R10, R9 ;  /* 0x0c00000a0b147389 */ /* 0x0000640000040009 */
[----:B01----:R-:W-:Y:S05]  /*0e80*/  ENDCOLLECTIVE ;  /* 0x000000000000791b */ /* 0x003fea0003800000 */
.L_x_40:
[----:B------:R-:W-:Y:S02]  /*0e90*/  IMAD.MOV.U32 R11, RZ, RZ, R18 ;  /* 0x000000ffff0b7224 */ /* 0x000fe400078e0012 */
[----:B------:R-:W-:-:S07]  /*0ea0*/  IMAD.MOV.U32 R13, RZ, RZ, R20 ;  /* 0x000000ffff0d7224 */ /* 0x000fce00078e0014 */
[----:B------:R-:W-:Y:S05]  /*0eb0*/  WARPSYNC.COLLECTIVE R0, `(.L_x_41) ;  /* 0x0000000000087348 */ /* 0x000fea0003c00000 */
[----:B------:R0:W1:Y:S02]  /*0ec0*/  SHFL.BFLY P2, R20, R11, R10, R9 ;  /* 0x0c00000a0b147389 */ /* 0x0000640000040009 */
[----:B01----:R-:W-:Y:S05]  /*0ed0*/  ENDCOLLECTIVE ;  /* 0x000000000000791b */ /* 0x003fea0003800000 */
.L_x_41:
[----:B------:R-:W-:Y:S01]  /*0ee0*/  IMAD.MOV.U32 R10, RZ, RZ, 0x1 ;  /* 0x00000001ff0a7424 */ /* 0x000fe200078e00ff */
[----:B------:R-:W-:-:S06]  /*0ef0*/  MOV R12, R20 ;  /* 0x00000014000c7202 */ /* 0x000fcc0000000f00 */
[----:B------:R-:W-:-:S10]  /*0f00*/  DADD R12, R18, R12 ;  /* 0x00000000120c7229 */ /* 0x000fd4000000000c */
[----:B------:R-:W-:-:S07]  /*0f10*/  IMAD.MOV.U32 R11, RZ, RZ, R13 ;  /* 0x000000ffff0b7224 */ /* 0x000fce00078e000d */
[----:B------:R-:W-:Y:S05]  /*0f20*/  WARPSYNC.COLLECTIVE R0, `(.L_x_42) ;  /* 0x0000000000087348 */ /* 0x000fea0003c00000 */
[----:B------:R0:W1:Y:S02]  /*0f30*/  SHFL.BFLY P2, R20, R11, R10, R9 ;  /* 0x0c00000a0b147389 */ /* 0x0000640000040009 */
[----:B01----:R-:W-:Y:S05]  /*0f40*/  ENDCOLLECTIVE ;  /* 0x000000000000791b */ /* 0x003fea0003800000 */
.L_x_42:
[----:B------:R-:W-:Y:S01]  /*0f50*/  IMAD.MOV.U32 R11, RZ, RZ, R12 ;  /* 0x000000ffff0b7224 */ /* 0x000fe200078e000c */
[----:B------:R-:W-:-:S07]  /*0f60*/  MOV R14, R20 ;  /* 0x00000014000e7202 */ /* 0x000fce0000000f00 */
[----:B------:R-:W-:Y:S05]  /*0f70*/  WARPSYNC.COLLECTIVE R0, `(.L_x_43) ;  /* 0x0000000000087348 */ /* 0x000fea0003c00000 */
[----:B------:R0:W1:Y:S02]  /*0f80*/  SHFL.BFLY P2, R20, R11, R10, R9 ;  /* 0x0c00000a0b147389 */ /* 0x0000640000040009 */
[----:B01----:R-:W-:Y:S05]  /*0f90*/  ENDCOLLECTIVE ;  /* 0x000000000000791b */ /* 0x003fea0003800000 */
.L_x_43:
[----:B------:R-:W-:Y:S01]  /*0fa0*/  IMAD.MOV.U32 R8, RZ, RZ, R20 ;  /* 0x000000ffff087224 */ /* 0x000fe200078e0014 */
[----:B------:R-:W-:Y:S06]  /*0fb0*/  BRA `(.L_x_44) ;  /* 0xfffffff400bc7947 */ /* 0x000fec000383ffff */
        .weak           $__internal_1_$__cuda_sm20_div_rn_f64_full
        .type           $__internal_1_$__cuda_sm20_div_rn_f64_full,@function
        .size           $__internal_1_$__cuda_sm20_div_rn_f64_full,(.L_x_61 - $__internal_1_$__cuda_sm20_div_rn_f64_full)
$__internal_1_$__cuda_sm20_div_rn_f64_full:
[----:B------:R-:W0:Y:S01]  /*0fc0*/  LDC.64 R12, c[0x0][0x398] ;  /* 0x0000e600ff0c7b82 */ /* 0x000e220000000a00 */
[----:B------:R-:W-:Y:S01]  /*0fd0*/  IMAD.MOV.U32 R14, RZ, RZ, 0x1 ;  /* 0x00000001ff0e7424 */ /* 0x000fe200078e00ff */
[----:B------:R-:W-:Y:S01]  /*0fe0*/  BSSY.RECONVERGENT B1, `(.L_x_45) ;  /* 0x0000055000017945 */ /* 0x000fe20003800200 */
[----:B------:R-:W-:Y:S01]  /*0ff0*/  IMAD.MOV.U32 R25, RZ, RZ, 0x1ca00000 ;  /* 0x1ca00000ff197424 */ /* 0x000fe200078e00ff */
[C---:B0-----:R-:W-:Y:S02]  /*1000*/  FSETP.GEU.AND P0, PT, |R13|.reuse, 1.469367938527859385e-39, PT ;  /* 0x001000000d00780b */ /* 0x041fe40003f0e200 */
[C---:B------:R-:W-:Y:S02]  /*1010*/  LOP3.LUT R10, R13.reuse, 0x800fffff, RZ, 0xc0, !PT ;  /* 0x800fffff0d0a7812 */ /* 0x040fe400078ec0ff */
[----:B------:R-:W-:Y:S02]  /*1020*/  LOP3.LUT R23, R13, 0x7ff00000, RZ, 0xc0, !PT ;  /* 0x7ff000000d177812 */ /* 0x000fe400078ec0ff */
[----:B------:R-:W-:-:S02]  /*1030*/  LOP3.LUT R11, R10, 0x3ff00000, RZ, 0xfc, !PT ;  /* 0x3ff000000a0b7812 */ /* 0x000fc400078efcff */
[----:B------:R-:W-:Y:S01]  /*1040*/  MOV R10, R12 ;  /* 0x0000000c000a7202 */ /* 0x000fe20000000f00 */
[----:B------:R-:W-:-:S04]  /*1050*/  IMAD.MOV.U32 R24, RZ, RZ, R23 ;  /* 0x000000ffff187224 */ /* 0x000fc800078e0017 */
[----:B------:R-:W0:Y:S02]  /*1060*/  @!P0 LDC.64 R8, c[0x0][0x398] ;  /* 0x0000e600ff088b82 */ /* 0x000e240000000a00 */
[----:B0-----:R-:W-:Y:S01]  /*1070*/  @!P0 DMUL R10, R8, 8.98846567431157953865e+307 ;  /* 0x7fe00000080a8828 */ /* 0x001fe20000000000 */
[----:B------:R-:W-:Y:S01]  /*1080*/  MOV R9, R19 ;  /* 0x0000001300097202 */ /* 0x000fe20000000f00 */
[----:B------:R-:W-:-:S04]  /*1090*/  IMAD.MOV.U32 R8, RZ, RZ, R18 ;  /* 0x000000ffff087224 */ /* 0x000fc800078e0012 */
[----:B------:R-:W0:Y:S01]  /*10a0*/  MUFU.RCP64H R15, R11 ;  /* 0x0000000b000f7308 */ /* 0x000e220000001800 */
[C---:B------:R-:W-:Y:S02]  /*10b0*/  FSETP.GEU.AND P3, PT, |R9|.reuse, 1.469367938527859385e-39, PT ;  /* 0x001000000900780b */ /* 0x040fe40003f6e200 */
[----:B------:R-:W-:Y:S02]  /*10c0*/  LOP3.LUT R22, R9, 0x7ff00000, RZ, 0xc0, !PT ;  /* 0x7ff0000009167812 */ /* 0x000fe400078ec0ff */
[----:B------:R-:W-:Y:S02]  /*10d0*/  @!P0 LOP3.LUT R24, R11, 0x7ff00000, RZ, 0xc0, !PT ;  /* 0x7ff000000b188812 */ /* 0x000fe400078ec0ff */
[----:B------:R-:W-:Y:S01]  /*10e0*/  ISETP.GE.U32.AND P2, PT, R22, R23, PT ;  /* 0x000000171600720c */ /* 0x000fe20003f46070 */
[----:B------:R-:W-:Y:S02]  /*10f0*/  IMAD.MOV.U32 R27, RZ, RZ, R22 ;  /* 0x000000ffff1b7224 */ /* 0x000fe400078e0016 */
[----:B------:R-:W-:Y:S01]  /*1100*/  VIADD R26, R24, 0xffffffff ;  /* 0xffffffff181a7836 */ /* 0x000fe20000000000 */
[----:B------:R-:W-:-:S04]  /*1110*/  SEL R25, R25, 0x63400000, !P2 ;  /* 0x6340000019197807 */ /* 0x000fc80005000000 */
[----:B------:R-:W-:Y:S01]  /*1120*/  @!P3 LOP3.LUT R20, R25, 0x80000000, R9, 0xf8, !PT ;  /* 0x800000001914b812 */ /* 0x000fe200078ef809 */
[----:B0-----:R-:W-:-:S03]  /*1130*/  DFMA R16, R14, -R10, 1 ;  /* 0x3ff000000e10742b */ /* 0x001fc6000000080a */
[----:B------:R-:W-:Y:S02]  /*1140*/  @!P3 LOP3.LUT R21, R20, 0x100000, RZ, 0xfc, !PT ;  /* 0x001000001415b812 */ /* 0x000fe400078efcff */
[----:B------:R-:W-:-:S03]  /*1150*/  @!P3 MOV R20, RZ ;  /* 0x000000ff0014b202 */ /* 0x000fc60000000f00 */
[----:B------:R-:W-:-:S08]  /*1160*/  DFMA R16, R16, R16, R16 ;  /* 0x000000101010722b */ /* 0x000fd00000000010 */
[----:B------:R-:W-:Y:S01]  /*1170*/  DFMA R16, R14, R16, R14 ;  /* 0x000000100e10722b */ /* 0x000fe2000000000e */
[----:B------:R-:W-:Y:S01]  /*1180*/  LOP3.LUT R15, R25, 0x800fffff, R9, 0xf8, !PT ;  /* 0x800fffff190f7812 */ /* 0x000fe200078ef809 */
[----:B------:R-:W-:-:S06]  /*1190*/  IMAD.MOV.U32 R14, RZ, RZ, R8 ;  /* 0x000000ffff0e7224 */ /* 0x000fcc00078e0008 */
[----:B------:R-:W-:Y:S02]  /*11a0*/  DFMA R18, R16, -R10, 1 ;  /* 0x3ff000001012742b */ /* 0x000fe4000000080a */
[----:B------:R-:W-:-:S06]  /*11b0*/  @!P3 DFMA R14, R14, 2, -R20 ;  /* 0x400000000e0eb82b */ /* 0x000fcc0000000814 */
[----:B------:R-:W-:-:S04]  /*11c0*/  DFMA R16, R16, R18, R16 ;  /* 0x000000121010722b */ /* 0x000fc80000000010 */
[----:B------:R-:W-:-:S04]  /*11d0*/  @!P3 LOP3.LUT R27, R15, 0x7ff00000, RZ, 0xc0, !PT ;  /* 0x7ff000000f1bb812 */ /* 0x000fc800078ec0ff */
[----:B------:R-:W-:Y:S01]  /*11e0*/  IADD3 R20, PT, PT, R27, -0x1, RZ ;  /* 0xffffffff1b147810 */ /* 0x000fe20007ffe0ff */
[----:B------:R-:W-:-:S03]  /*11f0*/  DMUL R18, R16, R14 ;  /* 0x0000000e10127228 */ /* 0x000fc60000000000 */
[----:B------:R-:W-:-:S04]  /*1200*/  ISETP.GT.U32.AND P0, PT, R20, 0x7feffffe, PT ;  /* 0x7feffffe1400780c */ /* 0x000fc80003f04070 */
[----:B------:R-:W-:Y:S01]  /*1210*/  ISETP.GT.U32.OR P0, PT, R26, 0x7feffffe, P0 ;  /* 0x7feffffe1a00780c */ /* 0x000fe20000704470 */
[----:B------:R-:W-:-:S08]  /*1220*/  DFMA R20, R18, -R10, R14 ;  /* 0x8000000a1214722b */ /* 0x000fd0000000000e */
[----:B------:R-:W-:-:S04]  /*1230*/  DFMA R20, R16, R20, R18 ;  /* 0x000000141014722b */ /* 0x000fc80000000012 */
[----:B------:R-:W-:Y:S07]  /*1240*/  @P0 BRA `(.L_x_46) ;  /* 0x0000000000600947 */ /* 0x000fee0003800000 */
[----:B------:R-:W-:Y:S01]  /*1250*/  VIADDMNMX R22, R22, -R23, 0xb9600000, !PT ;  /* 0xb960000016167446 */ /* 0x000fe20007800917 */
[----:B------:R-:W-:-:S03]  /*1260*/  IMAD.MOV.U32 R8, RZ, RZ, RZ ;  /* 0x000000ffff087224 */ /* 0x000fc600078e00ff */
[----:B------:R-:W-:-:S05]  /*1270*/  VIMNMX R22, PT, PT, R22, 0x46a00000, PT ;  /* 0x46a0000016167848 */ /* 0x000fca0003fe0100 */
[----:B------:R-:W-:-:S05]  /*1280*/  IMAD.IADD R25, R22, 0x1, -R25 ;  /* 0x0000000116197824 */ /* 0x000fca00078e0a19 */
[----:B------:R-:W-:-:S06]  /*1290*/  IADD3 R9, PT, PT, R25, 0x7fe00000, RZ ;  /* 0x7fe0000019097810 */ /* 0x000fcc0007ffe0ff */
[----:B------:R-:W-:-:S10]  /*12a0*/  DMUL R16, R20, R8 ;  /* 0x0000000814107228 */ /* 0x000fd40000000000 */
[----:B------:R-:W-:-:S13]  /*12b0*/  FSETP.GTU.AND P0, PT, |R17|, 1.469367938527859385e-39, PT ;  /* 0x001000001100780b */ /* 0x000fda0003f0c200 */
[----:B------:R-:W-:Y:S05]  /*12c0*/  @P0 BRA `(.L_x_47) ;  /* 0x0000000000980947 */ /* 0x000fea0003800000 */
[----:B------:R-:W-:-:S06]  /*12d0*/  DFMA R10, R20, -R10, R14 ;  /* 0x8000000a140a722b */ /* 0x000fcc000000000e */
[----:B------:R-:W-:-:S04]  /*12e0*/  IMAD.MOV.U32 R10, RZ, RZ, RZ ;  /* 0x000000ffff0a7224 */ /* 0x000fc800078e00ff */
[C---:B------:R-:W-:Y:S02]  /*12f0*/  FSETP.NEU.AND P0, PT, R11.reuse, RZ, PT ;  /* 0x000000ff0b00720b */ /* 0x040fe40003f0d000 */
[----:B------:R-:W-:-:S04]  /*1300*/  LOP3.LUT R13, R11, 0x80000000, R13, 0x48, !PT ;  /* 0x800000000b0d7812 */ /* 0x000fc800078e480d */
[----:B------:R-:W-:-:S07]  /*1310*/  LOP3.LUT R11, R13, R9, RZ, 0xfc, !PT ;  /* 0x000000090d0b7212 */ /* 0x000fce00078efcff */
[----:B------:R-:W-:Y:S05]  /*1320*/  @!P0 BRA `(.L_x_47) ;  /* 0x0000000000808947 */ /* 0x000fea0003800000 */
[C---:B------:R-:W-:Y:S01]  /*1330*/  IADD3 R9, PT, PT, -R25.reuse, RZ, RZ ;  /* 0x000000ff19097210 */ /* 0x040fe20007ffe1ff */
[----:B------:R-:W-:Y:S01]  /*1340*/  IMAD.MOV.U32 R8, RZ, RZ, RZ ;  /* 0x000000ffff087224 */ /* 0x000fe200078e00ff */
[----:B------:R-:W-:Y:S01]  /*1350*/  DMUL.RP R10, R20, R10 ;  /* 0x0000000a140a7228 */ /* 0x000fe20000008000 */
[----:B------:R-:W-:-:S04]  /*1360*/  IADD3 R25, PT, PT, -R25, -0x43300000, RZ ;  /* 0xbcd0000019197810 */ /* 0x000fc80007ffe1ff */
[----:B------:R-:W-:-:S05]  /*1370*/  DFMA R8, R16, -R8, R20 ;  /* 0x800000081008722b */ /* 0x000fca0000000014 */
[----:B------:R-:W-:-:S05]  /*1380*/  LOP3.LUT R13, R11, R13, RZ, 0x3c, !PT ;  /* 0x0000000d0b0d7212 */ /* 0x000fca00078e3cff */
[----:B------:R-:W-:-:S04]  /*1390*/  FSETP.NEU.AND P0, PT, |R9|, R25, PT ;  /* 0x000000190900720b */ /* 0x000fc80003f0d200 */
[----:B------:R-:W-:Y:S02]  /*13a0*/  FSEL R16, R10, R16, !P0 ;  /* 0x000000100a107208 */ /* 0x000fe40004000000 */
[----:B------:R-:W-:Y:S01]  /*13b0*/  FSEL R17, R13, R17, !P0 ;  /* 0x000000110d117208 */ /* 0x000fe20004000000 */
[----:B------:R-:W-:Y:S06]  /*13c0*/  BRA `(.L_x_47) ;  /* 0x0000000000587947 */ /* 0x000fec0003800000 */
.L_x_46:
[----:B------:R-:W-:-:S14]  /*13d0*/  DSETP.NAN.AND P0, PT, R8, R8, PT ;  /* 0x000000080800722a */ /* 0x000fdc0003f08000 */
[----:B------:R-:W-:Y:S05]  /*13e0*/  @P0 BRA `(.L_x_48) ;  /* 0x0000000000480947 */ /* 0x000fea0003800000 */
[----:B------:R-:W0:Y:S02]  /*13f0*/  LDC.64 R10, c[0x0][0x398] ;  /* 0x0000e600ff0a7b82 */ /* 0x000e240000000a00 */
[----:B0-----:R-:W-:-:S14]  /*1400*/  DSETP.NAN.AND P0, PT, R10, R10, PT ;  /* 0x0000000a0a00722a */ /* 0x001fdc0003f08000 */
[----:B------:R-:W-:Y:S05]  /*1410*/  @P0 BRA `(.L_x_49) ;  /* 0x0000000000300947 */ /* 0x000fea0003800000 */
[----:B------:R-:W-:Y:S01]  /*1420*/  ISETP.NE.AND P0, PT, R27, R24, PT ;  /* 0x000000181b00720c */ /* 0x000fe20003f05270 */
[----:B------:R-:W-:Y:S01]  /*1430*/  IMAD.MOV.U32 R16, RZ, RZ, 0x0 ;  /* 0x00000000ff107424 */ /* 0x000fe200078e00ff */
[----:B------:R-:W-:-:S11]  /*1440*/  MOV R17, 0xfff80000 ;  /* 0xfff8000000117802 */ /* 0x000fd60000000f00 */
[----:B------:R-:W-:Y:S05]  /*1450*/  @!P0 BRA `(.L_x_47) ;  /* 0x0000000000348947 */ /* 0x000fea0003800000 */
[----:B------:R-:W-:Y:S02]  /*1460*/  ISETP.NE.AND P0, PT, R27, 0x7ff00000, PT ;  /* 0x7ff000001b00780c */ /* 0x000fe40003f05270 */
[----:B------:R-:W-:Y:S02]  /*1470*/  LOP3.LUT R17, R9, 0x80000000, R13, 0x48, !PT ;  /* 0x8000000009117812 */ /* 0x000fe400078e480d */
[----:B------:R-:W-:-:S13]  /*1480*/  ISETP.EQ.OR P0, PT, R24, RZ, !P0 ;  /* 0x000000ff1800720c */ /* 0x000fda0004702670 */
[----:B------:R-:W-:Y:S01]  /*1490*/  @P0 LOP3.LUT R8, R17, 0x7ff00000, RZ, 0xfc, !PT ;  /* 0x7ff0000011080812 */ /* 0x000fe200078efcff */
[----:B------:R-:W-:Y:S02]  /*14a0*/  @!P0 IMAD.MOV.U32 R16, RZ, RZ, RZ ;  /* 0x000000ffff108224 */ /* 0x000fe400078e00ff */
[----:B------:R-:W-:Y:S01]  /*14b0*/  @P0 IMAD.MOV.U32 R16, RZ, RZ, RZ ;  /* 0x000000ffff100224 */ /* 0x000fe200078e00ff */
[----:B------:R-:W-:Y:S01]  /*14c0*/  @P0 MOV R17, R8 ;  /* 0x0000000800110202 */ /* 0x000fe20000000f00 */
[----:B------:R-:W-:Y:S06]  /*14d0*/  BRA `(.L_x_47) ;  /* 0x0000000000147947 */ /* 0x000fec0003800000 */
.L_x_49:
[----:B------:R-:W-:Y:S01]  /*14e0*/  LOP3.LUT R17, R13, 0x80000, RZ, 0xfc, !PT ;  /* 0x000800000d117812 */ /* 0x000fe200078efcff */
[----:B------:R-:W-:Y:S01]  /*14f0*/  IMAD.MOV.U32 R16, RZ, RZ, R12 ;  /* 0x000000ffff107224 */ /* 0x000fe200078e000c */
[----:B------:R-:W-:Y:S06]  /*1500*/  BRA `(.L_x_47) ;  /* 0x0000000000087947 */ /* 0x000fec0003800000 */
.L_x_48:
[----:B------:R-:W-:Y:S01]  /*1510*/  LOP3.LUT R17, R9, 0x80000, RZ, 0xfc, !PT ;  /* 0x0008000009117812 */ /* 0x000fe200078efcff */
[----:B------:R-:W-:-:S07]  /*1520*/  IMAD.MOV.U32 R16, RZ, RZ, R8 ;  /* 0x000000ffff107224 */ /* 0x000fce00078e0008 */
.L_x_47:
[----:B------:R-:W-:Y:S05]  /*1530*/  BSYNC.RECONVERGENT B1 ;  /* 0x0000000000017941 */ /* 0x000fea0003800200 */
.L_x_45:
[----:B------:R-:W-:Y:S01]  /*1540*/  MOV R8, R0 ;  /* 0x0000000000087202 */ /* 0x000fe20000000f00 */
[----:B------:R-:W-:-:S04]  /*1550*/  IMAD.MOV.U32 R9, RZ, RZ, 0x0 ;  /* 0x00000000ff097424 */ /* 0x000fc800078e00ff */
[----:B------:R-:W-:Y:S05]  /*1560*/  RET.REL.NODEC R8 `(_Z21reduction_sum_dividedPKdPdiid) ;  /* 0xffffffe808a47950 */ /* 0x000fea0003c3ffff */
.L_x_50:
        /* <DEDUP_REMOVED lines=9> */
.L_x_61:


//--------------------- .text._Z10initCurandP17curandStateXORWOWm --------------------------
	.section	.text._Z10initCurandP17curandStateXORWOWm,"ax",@progbits
	.align	128
        .global         _Z10initCurandP17curandStateXORWOWm
        .type           _Z10initCurandP17curandStateXORWOWm,@function
        .size           _Z10initCurandP17curandStateXORWOWm,(.L_x_65 - _Z10initCurandP17curandStateXORWOWm)
        .other          _Z10initCurandP17curandStateXORWOWm,@"STO_CUDA_ENTRY STV_DEFAULT"
_Z10initCurandP17curandStateXORWOWm:
.text._Z10initCurandP17curandStateXORWOWm:
[----:B------:R-:W-:Y:S01]  /*0000*/  LDC R1, c[0x0][0x37c] ;  /* 0x0000df00ff017b82 */ /* 0x000fe20000000800 */
[----:B------:R-:W0:Y:S07]  /*0010*/  S2R R4, SR_TID.X ;  /* 0x0000000000047919 */ /* 0x000e2e0000002100 */
[----:B------:R-:W1:Y:S01]  /*0020*/  LDC.64 R2, c[0x0][0x388] ;  /* 0x0000e200ff027b82 */ /* 0x000e620000000a00 */
[----:B------:R-:W2:Y:S01]  /*0030*/  LDCU.64 UR4, c[0x0][0x358] ;  /* 0x00006b00ff0477ac */ /* 0x000ea20008000a00 */
[----:B------:R-:W-:Y:S06]  /*0040*/  BSSY.RECONVERGENT B0, `(.L_x_51) ;  /* 0x00000e5000007945 */ /* 0x000fec0003800200 */
[----:B------:R-:W0:Y:S08]  /*0050*/  S2UR UR6, SR_CTAID.X ;  /* 0x00000000000679c3 */ /* 0x000e300000002500 */
[----:B------:R-:W0:Y:S08]  /*0060*/  LDC R13, c[0x0][0x360] ;  /* 0x0000d800ff0d7b82 */ /* 0x000e300000000800 */
[----:B------:R-:W3:Y:S01]  /*0070*/  LDC.64 R6, c[0x0][0x380] ;  /* 0x0000e000ff067b82 */ /* 0x000ee20000000a00 */
[----:B-1----:R-:W-:-:S02]  /*0080*/  LOP3.LUT R0, R2, 0xaad26b49, RZ, 0x3c, !PT ;  /* 0xaad26b4902007812 */ /* 0x002fc400078e3cff */
[----:B------:R-:W-:-:S03]  /*0090*/  LOP3.LUT R2, R3, 0xf7dcefdd, RZ, 0x3c, !PT ;  /* 0xf7dcefdd03027812 */ /* 0x000fc600078e3cff */
[----:B------:R-:W-:Y:S02]  /*00a0*/  IMAD R0, R0, 0x4182bed5, RZ ;  /* 0x4182bed500007824 */ /* 0x000fe400078e02ff */
[----:B------:R-:W-:Y:S02]  /*00b0*/  IMAD R3, R2, -0x658354e5, RZ ;  /* 0x9a7cab1b02037824 */ /* 0x000fe400078e02ff */
[C---:B------:R-:W-:Y:S01]  /*00c0*/  VIADD R5, R0.reuse, 0x75bcd15 ;  /* 0x075bcd1500057836 */ /* 0x040fe20000000000 */
[C---:B------:R-:W-:Y:S01]  /*00d0*/  LOP3.LUT R8, R0.reuse, 0x159a55e5, RZ, 0x3c, !PT ;  /* 0x159a55e500087812 */ /* 0x040fe200078e3cff */
[C---:B------:R-:W-:Y:S01]  /*00e0*/  VIADD R11, R0.reuse, 0x583f19 ;  /* 0x00583f19000b7836 */ /* 0x040fe20000000000 */
[C---:B------:R-:W-:Y:S01]  /*00f0*/  LOP3.LUT R10, R3.reuse, 0x5491333, RZ, 0x3c, !PT ;  /* 0x05491333030a7812 */ /* 0x040fe200078e3cff */
[----:B------:R-:W-:Y:S02]  /*0100*/  VIADD R9, R3, 0x1f123bb5 ;  /* 0x1f123bb503097836 */ /* 0x000fe40000000000 */
[----:B0-----:R-:W-:Y:S01]  /*0110*/  IMAD R13, R13, UR6, R4 ;  /* 0x000000060d0d7c24 */ /* 0x001fe2000f8e0204 */
[----:B------:R-:W-:-:S04]  /*0120*/  IADD3 R4, PT, PT, R0, 0x64f0c9, R3 ;  /* 0x0064f0c900047810 */ /* 0x000fc80007ffe003 */
[C---:B------:R-:W-:Y:S01]  /*0130*/  ISETP.NE.AND P0, PT, R13.reuse, RZ, PT ;  /* 0x000000ff0d00720c */ /* 0x040fe20003f05270 */
[----:B---3--:R-:W-:-:S05]  /*0140*/  IMAD.WIDE R6, R13, 0x30, R6 ;  /* 0x000000300d067825 */ /* 0x008fca00078e0206 */
[----:B--2---:R0:W-:Y:S04]  /*0150*/  STG.E.64 desc[UR4][R6.64], R4 ;  /* 0x0000000406007986 */ /* 0x0041e8000c101b04 */
[----:B------:R0:W-:Y:S04]  /*0160*/  STG.E.64 desc[UR4][R6.64+0x8], R8 ;  /* 0x0000080806007986 */ /* 0x0001e8000c101b04 */
[----:B------:R0:W-:Y:S01]  /*0170*/  STG.E.64 desc[UR4][R6.64+0x10], R10 ;  /* 0x0000100a06007986 */ /* 0x0001e2000c101b04 */
[----:B------:R-:W-:Y:S05]  /*0180*/  @!P0 BRA `(.L_x_52) ;  /* 0x0000000c00408947 */ /* 0x000fea0003800000 */
[----:B------:R-:W-:Y:S01]  /*0190*/  SHF.R.S32.HI R0, RZ, 0x1f, R13 ;  /* 0x0000001fff007819 */ /* 0x000fe2000001140d */
[----:B------:R-:W-:-:S07]  /*01a0*/  IMAD.MOV.U32 R12, RZ, RZ, RZ ;  /* 0x000000ffff0c7224 */ /* 0x000fce00078e00ff */
.L_x_58:
[----:B-1----:R-:W-:Y:S01]  /*01b0*/  LOP3.LUT R2, R13, 0x3, RZ, 0xc0, !PT ;  /* 0x000000030d027812 */ /* 0x002fe200078ec0ff */
[----:B------:R-:W-:Y:S03]  /*01c0*/  BSSY.RECONVERGENT B1, `(.L_x_53) ;  /* 0x00000c6000017945 */ /* 0x000fe60003800200 */
[----:B------:R-:W-:-:S04]  /*01d0*/  ISETP.NE.U32.AND P0, PT, R2, RZ, PT ;  /* 0x000000ff0200720c */ /* 0x000fc80003f05070 */
[----:B------:R-:W-:-:S13]  /*01e0*/  ISETP.NE.AND.EX P0, PT, RZ, RZ, PT, P0 ;  /* 0x000000ffff00720c */ /* 0x000fda0003f05300 */
[----:B------:R-:W-:Y:S05]  /*01f0*/  @!P0 BRA `(.L_x_54) ;  /* 0x0000000c00088947 */ /* 0x000fea0003800000 */
[----:B0-----:R-:W0:Y:S01]  /*0200*/  LDC.64 R8, c[0x4][RZ] ;  /* 0x01000000ff087b82 */ /* 0x001e220000000a00 */
[----:B------:R-:W-:Y:S02]  /*0210*/  IMAD.MOV.U32 R14, RZ, RZ, RZ ;  /* 0x000000ffff0e7224 */ /* 0x000fe400078e00ff */
[----:B0-----:R-:W-:-:S07]  /*0220*/  IMAD.WIDE.U32 R8, R12, 0xc80, R8 ;  /* 0x00000c800c087825 */ /* 0x001fce00078e0008 */
.L_x_57:
[----:B-1----:R-:W-:Y:S01]  /*0230*/  IMAD.MOV.U32 R15, RZ, RZ, RZ ;  /* 0x000000ffff0f7224 */ /* 0x002fe200078e00ff */
[----:B------:R-:W-:Y:S01]  /*0240*/  CS2R R2, SRZ ;  /* 0x0000000000027805 */ /* 0x000fe2000001ff00 */
[----:B------:R-:W-:Y:S01]  /*0250*/  IMAD.MOV.U32 R17, RZ, RZ, RZ ;  /* 0x000000ffff117224 */ /* 0x000fe200078e00ff */
[----:B------:R-:W-:-:S07]  /*0260*/  CS2R R4, SRZ ;  /* 0x0000000000047805 */ /* 0x000fce000001ff00 */
.L_x_56:
[----:B------:R-:W-:-:S05]  /*0270*/  IMAD.WIDE.U32 R10, R17, 0x4, R6 ;  /* 0x00000004110a7825 */ /* 0x000fca00078e0006 */
[----:B------:R0:W5:Y:S01]  /*0280*/  LDG.E R16, desc[UR4][R10.64+0x4] ;  /* 0x000004040a107981 */ /* 0x000162000c1e1900 */
[----:B------:R-:W-:-:S07]  /*0290*/  IMAD.MOV.U32 R19, RZ, RZ, RZ ;  /* 0x000000ffff137224 */ /* 0x000fce00078e00ff */
.L_x_55:
[----:B-----5:R-:W-:Y:S01]  /*02a0*/  SHF.R.U32.HI R24, RZ, R19, R16 ;  /* 0x00000013ff187219 */ /* 0x020fe20000011610 */
[----:B0-----:R-:W-:-:S03]  /*02b0*/  IMAD.SHL.U32 R10, R17, 0x20, RZ ;  /* 0x00000020110a7824 */ /* 0x001fc600078e00ff */
[----:B------:R-:W-:Y:S01]  /*02c0*/  LOP3.LUT R11, R24, 0x1, RZ, 0xc0, !PT ;  /* 0x00000001180b7812 */ /* 0x000fe200078ec0ff */
[----:B------:R-:W-:-:S03]  /*02d0*/  IMAD.IADD R10, R10, 0x1, R19 ;  /* 0x000000010a0a7824 */ /* 0x000fc600078e0213 */
[----:B------:R-:W-:Y:S01]  /*02e0*/  ISETP.NE.U32.AND P0, PT, R11, 0x1, PT ;  /* 0x000000010b00780c */ /* 0x000fe20003f05070 */
[----:B------:R-:W-:-:S03]  /*02f0*/  IMAD R11, R10, 0x5, RZ ;  /* 0x000000050a0b7824 */ /* 0x000fc600078e02ff */
[----:B------:R-:W-:Y:S01]  /*0300*/  R2P PR, R24, 0x7e ;  /* 0x0000007e18007804 */ /* 0x000fe20000000000 */
[----:B------:R-:W-:-:S08]  /*0310*/  IMAD.WIDE.U32 R10, R11, 0x4, R8 ;  /* 0x000000040b0a7825 */ /* 0x000fd000078e0008 */
[----:B------:R-:W2:Y:S04]  /*0320*/  @!P0 LDG.E R18, desc[UR4][R10.64] ;  /* 0x000000040a128981 */ /* 0x000ea8000c1e1900 */
[----:B------:R-:W3:Y:S04]  /*0330*/  @!P0 LDG.E R20, desc[UR4][R10.64+0x10] ;  /* 0x000010040a148981 */ /* 0x000ee8000c1e1900 */
[----:B------:R-:W4:Y:S04]  /*0340*/  @P1 LDG.E R22, desc[UR4][R10.64+0x14] ;  /* 0x000014040a161981 */ /* 0x000f28000c1e1900 */
[----:B------:R-:W4:Y:S04]  /*0350*/  @P2 LDG.E R26, desc[UR4][R10.64+0x28] ;  /* 0x000028040a1a2981 */ /* 0x000f28000c1e1900 */
[----:B------:R-:W4:Y:S04]  /*0360*/  @!P0 LDG.E R21, desc[UR4][R10.64+0x4] ;  /* 0x000004040a158981 */ /* 0x000f28000c1e1900 */
[----:B------:R-:W4:Y:S04]  /*0370*/  @!P0 LDG.E R23, desc[UR4][R10.64+0xc] ;  /* 0x00000c040a178981 */ /* 0x000f28000c1e1900 */
[----:B------:R-:W4:Y:S04]  /*0380*/  @P1 LDG.E R25, desc[UR4][R10.64+0x18] ;  /* 0x000018040a191981 */ /* 0x000f28000c1e1900 */
[----:B------:R-:W4:Y:S04]  /*0390*/  @P3 LDG.E R28, desc[UR4][R10.64+0x3c] ;  /* 0x00003c040a1c3981 */ /* 0x000f28000c1e1900 */
[----:B------:R-:W4:Y:S01]  /*03a0*/  @P6 LDG.E R27, desc[UR4][R10.64+0x7c] ;  /* 0x00007c040a1b6981 */ /* 0x000f22000c1e1900 */
[----:B--2---:R-:W-:-:S03]  /*03b0*/  @!P0 LOP3.LUT R15, R15, R18, RZ, 0x3c, !PT ;  /* 0x000000120f0f8212 */ /* 0x004fc600078e3cff */
[----:B------:R-:W2:Y:S01]  /*03c0*/  @!P0 LDG.E R18, desc[UR4][R10.64+0x8] ;  /* 0x000008040a128981 */ /* 0x000ea2000c1e1900 */
[----:B---3--:R-:W-:-:S03]  /*03d0*/  @!P0 LOP3.LUT R3, R3, R20, RZ, 0x3c, !PT ;  /* 0x0000001403038212 */ /* 0x008fc600078e3cff */
[----:B------:R-:W3:Y:S01]  /*03e0*/  @P1 LDG.E R20, desc[UR4][R10.64+0x24] ;  /* 0x000024040a141981 */ /* 0x000ee2000c1e1900 */
[----:B----4-:R-:W-:-:S03]  /*03f0*/  @P1 LOP3.LUT R15, R15, R22, RZ, 0x3c, !PT ;  /* 0x000000160f0f1212 */ /* 0x010fc600078e3cff */
[----:B------:R-:W4:Y:S01]  /*0400*/  @P2 LDG.E R22, desc[UR4][R10.64+0x38] ;  /* 0x000038040a162981 */ /* 0x000f22000c1e1900 */
[----:B------:R-:W-:-:S03]  /*0410*/  @P2 LOP3.LUT R15, R15, R26, RZ, 0x3c, !PT ;  /* 0x0000001a0f0f2212 */ /* 0x000fc600078e3cff */
[----:B------:R-:W4:Y:S01]  /*0420*/  @P4 LDG.E R26, desc[UR4][R10.64+0x50] ;  /* 0x000050040a1a4981 */ /* 0x000f22000c1e1900 */
[----:B------:R-:W-:-:S03]  /*0430*/  @!P0 LOP3.LUT R4, R4, R21, RZ, 0x3c, !PT ;  /* 0x0000001504048212 */ /* 0x000fc600078e3cff */
[----:B------:R-:W4:Y:S01]  /*0440*/  @P1 LDG.E R21, desc[UR4][R10.64+0x20] ;  /* 0x000020040a151981 */ /* 0x000f22000c1e1900 */
[----:B------:R-:W-:-:S03]  /*0450*/  @!P0 LOP3.LUT R2, R2, R23, RZ, 0x3c, !PT ;  /* 0x0000001702028212 */ /* 0x000fc600078e3cff */
[----:B------:R-:W4:Y:S01]  /*0460*/  @P2 LDG.E R23, desc[UR4][R10.64+0x2c] ;  /* 0x00002c040a172981 */ /* 0x000f22000c1e1900 */
[----:B------:R-:W-:-:S03]  /*0470*/  @P1 LOP3.LUT R4, R4, R25, RZ, 0x3c, !PT ;  /* 0x0000001904041212 */ /* 0x000fc600078e3cff */
[----:B------:R-:W4:Y:S01]  /*0480*/  @P2 LDG.E R25, desc[UR4][R10.64+0x34] ;  /* 0x000034040a192981 */ /* 0x000f22000c1e1900 */
[----:B--2---:R-:W-:-:S03]  /*0490*/  @!P0 LOP3.LUT R5, R5, R18, RZ, 0x3c, !PT ;  /* 0x0000001205058212 */ /* 0x004fc600078e3cff */
[----:B------:R-:W2:Y:S01]  /*04a0*/  @P1 LDG.E R18, desc[UR4][R10.64+0x1c] ;  /* 0x00001c040a121981 */ /* 0x000ea2000c1e1900 */
[----:B---3--:R-:W-:-:S03]  /*04b0*/  @P1 LOP3.LUT R3, R3, R20, RZ, 0x3c, !PT ;  /* 0x0000001403031212 */ /* 0x008fc600078e3cff */
[----:B------:R-:W3:Y:S01]  /*04c0*/  @P2 LDG.E R20, desc[UR4][R10.64+0x30] ;  /* 0x000030040a142981 */ /* 0x000ee2000c1e1900 */
[----:B----4-:R-:W-:-:S03]  /*04d0*/  @P2 LOP3.LUT R3, R3, R22, RZ, 0x3c, !PT ;  /* 0x0000001603032212 */ /* 0x010fc600078e3cff */
[----:B------:R-:W4:Y:S01]  /*04e0*/  @P3 LDG.E R22, desc[UR4][R10.64+0x4c] ;  /* 0x00004c040a163981 */ /* 0x000f22000c1e1900 */
[----:B------:R-:W-:-:S04]  /*04f0*/  @P3 LOP3.LUT R15, R15, R28, RZ, 0x3c, !PT ;  /* 0x0000001c0f0f3212 */ /* 0x000fc800078e3cff */
[----:B------:R-:W-:Y:S02]  /*0500*/  @P4 LOP3.LUT R15, R15, R26, RZ, 0x3c, !PT ;  /* 0x0000001a0f0f4212 */ /* 0x000fe400078e3cff */
[----:B------:R-:W-:Y:S01]  /*0510*/  @P1 LOP3.LUT R2, R2, R21, RZ, 0x3c, !PT ;  /* 0x0000001502021212 */ /* 0x000fe200078e3cff */
[----:B------:R-:W4:Y:S04]  /*0520*/  @P5 LDG.E R26, desc[UR4][R10.64+0x64] ;  /* 0x000064040a1a5981 */ /* 0x000f28000c1e1900 */
[----:B------:R-:W4:Y:S01]  /*0530*/  @P3 LDG.E R21, desc[UR4][R10.64+0x40] ;  /* 0x000040040a153981 */ /* 0x000f22000c1e1900 */
[----:B------:R-:W-:Y:S02]  /*0540*/  @P2 LOP3.LUT R4, R4, R23, RZ, 0x3c, !PT ;  /* 0x0000001704042212 */ /* 0x000fe400078e3cff */
[----:B------:R-:W-:Y:S01]  /*0550*/  @P2 LOP3.LUT R2, R2, R25, RZ, 0x3c, !PT ;  /* 0x0000001902022212 */ /* 0x000fe200078e3cff */
[----:B------:R-:W4:Y:S04]  /*0560*/  @P3 LDG.E R23, desc[UR4][R10.64+0x48] ;  /* 0x000048040a173981 */ /* 0x000f28000c1e1900 */
[----:B------:R-:W4:Y:S01]  /*0570*/  @P4 LDG.E R25, desc[UR4][R10.64+0x54] ;  /* 0x000054040a194981 */ /* 0x000f22000c1e1900 */
[----:B--2---:R-:W-:-:S03]  /*0580*/  @P1 LOP3.LUT R5, R5, R18, RZ, 0x3c, !PT ;  /* 0x0000001205051212 */ /* 0x004fc600078e3cff */
[----:B------:R-:W2:Y:S01]  /*0590*/  @P3 LDG.E R18, desc[UR4][R10.64+0x44] ;  /* 0x000044040a123981 */ /* 0x000ea2000c1e1900 */
[----:B---3--:R-:W-:-:S03]  /*05a0*/  @P2 LOP3.LUT R5, R5, R20, RZ, 0x3c, !PT ;  /* 0x0000001405052212 */ /* 0x008fc600078e3cff */
[----:B------:R-:W3:Y:S01]  /*05b0*/  @P4 LDG.E R20, desc[UR4][R10.64+0x58] ;  /* 0x000058040a144981 */ /* 0x000ee2000c1e1900 */
[----:B----4-:R-:W-:-:S03]  /*05c0*/  @P3 LOP3.LUT R3, R3, R22, RZ, 0x3c, !PT ;  /* 0x0000001603033212 */ /* 0x010fc600078e3cff */
[----:B------:R-:W4:Y:S01]  /*05d0*/  @P4 LDG.E R22, desc[UR4][R10.64+0x60] ;  /* 0x000060040a164981 */ /* 0x000f22000c1e1900 */
[----:B------:R-:W-:Y:S02]  /*05e0*/  LOP3.LUT P0, RZ, R24, 0x80, RZ, 0xc0, !PT ;  /* 0x0000008018ff7812 */ /* 0x000fe4000780c0ff */
[----:B------:R-:W-:Y:S02]  /*05f0*/  @P5 LOP3.LUT R15, R15, R26, RZ, 0x3c, !PT ;  /* 0x0000001a0f0f5212 */ /* 0x000fe400078e3cff */
[----:B------:R-:W4:Y:S01]  /*0600*/  @P6 LDG.E R26, desc[UR4][R10.64+0x78] ;  /* 0x000078040a1a6981 */ /* 0x000f22000c1e1900 */
[----:B------:R-:W-:-:S03]  /*0610*/  @P3 LOP3.LUT R4, R4, R21, RZ, 0x3c, !PT ;  /* 0x0000001504043212 */ /* 0x000fc600078e3cff */
[----:B------:R-:W4:Y:S01]  /*0620*/  @P4 LDG.E R21, desc[UR4][R10.64+0x5c] ;  /* 0x00005c040a154981 */ /* 0x000f22000c1e1900 */
[----:B------:R-:W-:-:S03]  /*0630*/  @P3 LOP3.LUT R2, R2, R23, RZ, 0x3c, !PT ;  /* 0x0000001702023212 */ /* 0x000fc600078e3cff */
[----:B------:R-:W4:Y:S01]  /*0640*/  @P5 LDG.E R23, desc[UR4][R10.64+0x68] ;  /* 0x000068040a175981 */ /* 0x000f22000c1e1900 */
[----:B------:R-:W-:-:S03]  /*0650*/  @P4 LOP3.LUT R4, R4, R25, RZ, 0x3c, !PT ;  /* 0x0000001904044212 */ /* 0x000fc600078e3cff */
[----:B------:R-:W4:Y:S01]  /*0660*/  @P5 LDG.E R25, desc[UR4][R10.64+0x70] ;  /* 0x000070040a195981 */ /* 0x000f22000c1e1900 */
[----:B--2---:R-:W-:-:S03]  /*0670*/  @P3 LOP3.LUT R5, R5, R18, RZ, 0x3c, !PT ;  /* 0x0000001205053212 */ /* 0x004fc600078e3cff */
[----:B------:R-:W2:Y:S01]  /*0680*/  @P5 LDG.E R18, desc[UR4][R10.64+0x6c] ;  /* 0x00006c040a125981 */ /* 0x000ea2000c1e1900 */
[----:B---3--:R-:W-:-:S03]  /*0690*/  @P4 LOP3.LUT R5, R5, R20, RZ, 0x3c, !PT ;  /* 0x0000001405054212 */ /* 0x008fc600078e3cff */
[----:B------:R-:W3:Y:S01]  /*06a0*/  @P5 LDG.E R20, desc[UR4][R10.64+0x74] ;  /* 0x000074040a145981 */ /* 0x000ee2000c1e1900 */
[----:B----4-:R-:W-:-:S03]  /*06b0*/  @P4 LOP3.LUT R3, R3, R22, RZ, 0x3c, !PT ;  /* 0x0000001603034212 */ /* 0x010fc600078e3cff */
[----:B------:R-:W4:Y:S01]  /*06c0*/  @P0 LDG.E R22, desc[UR4][R10.64+0x8c] ;  /* 0x00008c040a160981 */ /* 0x000f22000c1e1900 */
[----:B------:R-:W-:-:S03]  /*06d0*/  @P6 LOP3.LUT R15, R15, R26, RZ, 0x3c, !PT ;  /* 0x0000001a0f0f6212 */ /* 0x000fc600078e3cff */
        /* <DEDUP_REMOVED lines=13> */
[----:B------:R-:W-:Y:S02]  /*07b0*/  @P6 LOP3.LUT R4, R4, R27, RZ, 0x3c, !PT ;  /* 0x0000001b04046212 */ /* 0x000fe400078e3cff */
[----:B------:R-:W-:Y:S02]  /*07c0*/  @P6 LOP3.LUT R2, R2, R21, RZ, 0x3c, !PT ;  /* 0x0000001502026212 */ /* 0x000fe400078e3cff */
[----:B------:R-:W-:Y:S02]  /*07d0*/  @P0 LOP3.LUT R4, R4, R23, RZ, 0x3c, !PT ;  /* 0x0000001704040212 */ /* 0x000fe400078e3cff */
[----:B------:R-:W-:Y:S02]  /*07e0*/  @P0 LOP3.LUT R2, R2, R25, RZ, 0x3c, !PT ;  /* 0x0000001902020212 */ /* 0x000fe400078e3cff */
[----:B--2---:R-:W-:Y:S02]  /*07f0*/  @P6 LOP3.LUT R5, R5, R18, RZ, 0x3c, !PT ;  /* 0x0000001205056212 */ /* 0x004fe400078e3cff */
[----:B---3--:R-:W-:-:S02]  /*0800*/  @P6 LOP3.LUT R3, R3, R20, RZ, 0x3c, !PT ;  /* 0x0000001403036212 */ /* 0x008fc400078e3cff */
[----:B----4-:R-:W-:Y:S02]  /*0810*/  @P0 LOP3.LUT R5, R5, R22, RZ, 0x3c, !PT ;  /* 0x0000001605050212 */ /* 0x010fe400078e3cff */
[----:B------:R-:W-:Y:S02]  /*0820*/  @P0 LOP3.LUT R3, R3, R26, RZ, 0x3c, !PT ;  /* 0x0000001a03030212 */ /* 0x000fe400078e3cff */
[----:B------:R-:W-:-:S13]  /*0830*/  R2P PR, R24.B1, 0x7f ;  /* 0x0000007f18007804 */ /* 0x000fda0000001000 */
[----:B------:R-:W2:Y:S04]  /*0840*/  @P0 LDG.E R18, desc[UR4][R10.64+0xa0] ;  /* 0x0000a0040a120981 */ /* 0x000ea8000c1e1900 */
[----:B------:R-:W3:Y:S04]  /*0850*/  @P1 LDG.E R22, desc[UR4][R10.64+0xb4] ;  /* 0x0000b4040a161981 */ /* 0x000ee8000c1e1900 */
[----:B------:R-:W4:Y:S04]  /*0860*/  @P2 LDG.E R26, desc[UR4][R10.64+0xc8] ;  /* 0x0000c8040a1a2981 */ /* 0x000f28000c1e1900 */
[----:B------:R-:W4:Y:S04]  /*0870*/  @P3 LDG.E R28, desc[UR4][R10.64+0xdc] ;  /* 0x0000dc040a1c3981 */ /* 0x000f28000c1e1900 */
[----:B------:R-:W4:Y:S04]  /*0880*/  @P0 LDG.E R23, desc[UR4][R10.64+0xa4] ;  /* 0x0000a4040a170981 */ /* 0x000f28000c1e1900 */
[----:B------:R-:W4:Y:S04]  /*0890*/  @P0 LDG.E R20, desc[UR4][R10.64+0xa8] ;  /* 0x0000a8040a140981 */ /* 0x000f28000c1e1900 */
[----:B------:R-:W4:Y:S04]  /*08a0*/  @P4 LDG.E R25, desc[UR4][R10.64+0xf0] ;  /* 0x0000f0040a194981 */ /* 0x000f28000c1e1900 */
        /* <DEDUP_REMOVED lines=21> */
[----:B------:R-:W-:Y:S02]  /*0a00*/  LOP3.LUT P0, RZ, R24, 0x8000, RZ, 0xc0, !PT ;  /* 0x0000800018ff7812 */ /* 0x000fe4000780c0ff */
[----:B----4-:R-:W-:Y:S01]  /*0a10*/  @P5 LOP3.LUT R15, R15, R26, RZ, 0x3c, !PT ;  /* 0x0000001a0f0f5212 */ /* 0x010fe200078e3cff */
[----:B------:R-:W4:Y:S04]  /*0a20*/  @P3 LDG.E R24, desc[UR4][R10.64+0xe4] ;  /* 0x0000e4040a183981 */ /* 0x000f28000c1e1900 */
[----:B------:R-:W2:Y:S01]  /*0a30*/  @P6 LDG.E R26, desc[UR4][R10.64+0x118] ;  /* 0x000118040a1a6981 */ /* 0x000ea2000c1e1900 */
        /* <DEDUP_REMOVED lines=8> */
[----:B---3--:R-:W-:-:S03]  /*0ac0*/  @P2 LOP3.LUT R3, R3, R22, RZ, 0x3c, !PT ;  /* 0x0000001603032212 */ /* 0x008fc600078e3cff */
[----:B------:R-:W3:Y:S01]  /*0ad0*/  @P4 LDG.E R22, desc[UR4][R10.64+0x100] ;  /* 0x000100040a164981 */ /* 0x000ee2000c1e1900 */
[----:B--2---:R-:W-:-:S03]  /*0ae0*/  @P6 LOP3.LUT R15, R15, R26, RZ, 0x3c, !PT ;  /* 0x0000001a0f0f6212 */ /* 0x004fc600078e3cff */
[----:B------:R-:W2:Y:S01]  /*0af0*/  @P0 LDG.E R26, desc[UR4][R10.64+0x12c] ;  /* 0x00012c040a1a0981 */ /* 0x000ea2000c1e1900 */
[----:B----4-:R-:W-:-:S03]  /*0b00*/  @P2 LOP3.LUT R2, R2, R23, RZ, 0x3c, !PT ;  /* 0x0000001702022212 */ /* 0x010fc600078e3cff */
[----:B------:R-:W4:Y:S01]  /*0b10*/  @P4 LDG.E R23, desc[UR4][R10.64+0xfc] ;  /* 0x0000fc040a174981 */ /* 0x000f22000c1e1900 */
[----:B------:R-:W-:-:S03]  /*0b20*/  @P2 LOP3.LUT R5, R5, R20, RZ, 0x3c, !PT ;  /* 0x0000001405052212 */ /* 0x000fc600078e3cff */
[----:B------:R-:W4:Y:S01]  /*0b30*/  @P4 LDG.E R20, desc[UR4][R10.64+0xf8] ;  /* 0x0000f8040a144981 */ /* 0x000f22000c1e1900 */
[----:B------:R-:W-:Y:S02]  /*0b40*/  @P3 LOP3.LUT R2, R2, R27, RZ, 0x3c, !PT ;  /* 0x0000001b02023212 */ /* 0x000fe400078e3cff */
[----:B------:R-:W-:Y:S01]  /*0b50*/  @P3 LOP3.LUT R4, R4, R25, RZ, 0x3c, !PT ;  /* 0x0000001904043212 */ /* 0x000fe200078e3cff */
[----:B------:R-:W4:Y:S01]  /*0b60*/  @P5 LDG.E R27, desc[UR4][R10.64+0x110] ;  /* 0x000110040a1b5981 */ /* 0x000f22000c1e1900 */
[----:B------:R-:W-:-:S03]  /*0b70*/  @P3 LOP3.LUT R5, R5, R24, RZ, 0x3c, !PT ;  /* 0x0000001805053212 */ /* 0x000fc600078e3cff */
[----:B------:R-:W4:Y:S04]  /*0b80*/  @P5 LDG.E R25, desc[UR4][R10.64+0x108] ;  /* 0x000108040a195981 */ /* 0x000f28000c1e1900 */
        /* <DEDUP_REMOVED lines=19> */
[----:B------:R-:W-:-:S05]  /*0cc0*/  VIADD R19, R19, 0x10 ;  /* 0x0000001013137836 */ /* 0x000fca0000000000 */
[----:B------:R-:W-:Y:S02]  /*0cd0*/  ISETP.NE.AND P1, PT, R19, 0x20, PT ;  /* 0x000000201300780c */ /* 0x000fe40003f25270 */
[----:B------:R-:W-:Y:S02]  /*0ce0*/  @P5 LOP3.LUT R3, R3, R18, RZ, 0x3c, !PT ;  /* 0x0000001203035212 */ /* 0x000fe400078e3cff */
[----:B------:R-:W-:Y:S02]  /*0cf0*/  @P6 LOP3.LUT R4, R4, R21, RZ, 0x3c, !PT ;  /* 0x0000001504046212 */ /* 0x000fe400078e3cff */
[----:B---3--:R-:W-:-:S04]  /*0d00*/  @P6 LOP3.LUT R3, R3, R22, RZ, 0x3c, !PT ;  /* 0x0000001603036212 */ /* 0x008fc800078e3cff */
[----:B--2---:R-:W-:Y:S02]  /*0d10*/  @P0 LOP3.LUT R3, R3, R26, RZ, 0x3c, !PT ;  /* 0x0000001a03030212 */ /* 0x004fe400078e3cff */
[----:B----4-:R-:W-:Y:S02]  /*0d20*/  @P6 LOP3.LUT R2, R2, R23, RZ, 0x3c, !PT ;  /* 0x0000001702026212 */ /* 0x010fe400078e3cff */
[----:B------:R-:W-:Y:S02]  /*0d30*/  @P6 LOP3.LUT R5, R5, R20, RZ, 0x3c, !PT ;  /* 0x0000001405056212 */ /* 0x000fe400078e3cff */
[----:B------:R-:W-:Y:S02]  /*0d40*/  @P0 LOP3.LUT R2, R2, R27, RZ, 0x3c, !PT ;  /* 0x0000001b02020212 */ /* 0x000fe400078e3cff */
[----:B------:R-:W-:Y:S02]  /*0d50*/  @P0 LOP3.LUT R4, R4, R25, RZ, 0x3c, !PT ;  /* 0x0000001904040212 */ /* 0x000fe400078e3cff */
[----:B------:R-:W-:Y:S01]  /*0d60*/  @P0 LOP3.LUT R5, R5, R24, RZ, 0x3c, !PT ;  /* 0x0000001805050212 */ /* 0x000fe200078e3cff */
[----:B------:R-:W-:Y:S06]  /*0d70*/  @P1 BRA `(.L_x_55) ;  /* 0xfffffff400481947 */ /* 0x000fec000383ffff */
[----:B------:R-:W-:-:S05]  /*0d80*/  VIADD R17, R17, 0x1 ;  /* 0x0000000111117836 */ /* 0x000fca0000000000 */
[----:B------:R-:W-:-:S13]  /*0d90*/  ISETP.NE.AND P0, PT, R17, 0x5, PT ;  /* 0x000000051100780c */ /* 0x000fda0003f05270 */
[----:B------:R-:W-:Y:S05]  /*0da0*/  @P0 BRA `(.L_x_56) ;  /* 0xfffffff400300947 */ /* 0x000fea000383ffff */
[----:B------:R1:W-:Y:S01]  /*0db0*/  STG.E.64 desc[UR4][R6.64+0x8], R4 ;  /* 0x0000080406007986 */ /* 0x0003e2000c101b04 */
[----:B------:R-:W-:Y:S01]  /*0dc0*/  VIADD R14, R14, 0x1 ;  /* 0x000000010e0e7836 */ /* 0x000fe20000000000 */
[----:B------:R-:W-:Y:S02]  /*0dd0*/  LOP3.LUT R11, R13, 0x3, RZ, 0xc0, !PT ;  /* 0x000000030d0b7812 */ /* 0x000fe400078ec0ff */
[----:B------:R1:W-:Y:S02]  /*0de0*/  STG.E.64 desc[UR4][R6.64+0x10], R2 ;  /* 0x0000100206007986 */ /* 0x0003e4000c101b04 */
[----:B------:R-:W-:Y:S02]  /*0df0*/  ISETP.GE.U32.AND P0, PT, R14, R11, PT ;  /* 0x0000000b0e00720c */ /* 0x000fe40003f06070 */
[----:B------:R1:W-:Y:S11]  /*0e00*/  STG.E desc[UR4][R6.64+0x4], R15 ;  /* 0x0000040f06007986 */ /* 0x0003f6000c101904 */
[----:B------:R-:W-:Y:S05]  /*0e10*/  @!P0 BRA `(.L_x_57) ;  /* 0xfffffff400048947 */ /* 0x000fea000383ffff */
.L_x_54:
[----:B------:R-:W-:Y:S05]  /*0e20*/  BSYNC.RECONVERGENT B1 ;  /* 0x0000000000017941 */ /* 0x000fea0003800200 */
.L_x_53:
[C---:B------:R-:W-:Y:S01]  /*0e30*/  ISETP.GT.U32.AND P0, PT, R13.reuse, 0x3, PT ;  /* 0x000000030d00780c */ /* 0x040fe20003f04070 */
[----:B------:R-:W-:Y:S01]  /*0e40*/  VIADD R12, R12, 0x1 ;  /* 0x000000010c0c7836 */ /* 0x000fe20000000000 */
[--C-:B------:R-:W-:Y:S02]  /*0e50*/  SHF.R.U64 R13, R13, 0x2, R0.reuse ;  /* 0x000000020d0d7819 */ /* 0x100fe40000001200 */
[----:B------:R-:W-:Y:S02]  /*0e60*/  ISETP.GT.U32.AND.EX P0, PT, R0, RZ, PT, P0 ;  /* 0x000000ff0000720c */ /* 0x000fe40003f04100 */
[----:B------:R-:W-:-:S11]  /*0e70*/  SHF.R.U32.HI R0, RZ, 0x2, R0 ;  /* 0x00000002ff007819 */ /* 0x000fd60000011600 */
[----:B------:R-:W-:Y:S05]  /*0e80*/  @P0 BRA `(.L_x_58) ;  /* 0xfffffff000c80947 */ /* 0x000fea000383ffff */
.L_x_52:
[----:B------:R-:W-:Y:S05]  /*0e90*/  BSYNC.RECONVERGENT B0 ;  /* 0x0000000000007941 */ /* 0x000fea0003800200 */
.L_x_51:
[----:B------:R-:W-:Y:S04]  /*0ea0*/  STG.E.64 desc[UR4][R6.64+0x18], RZ ;  /* 0x000018ff06007986 */ /* 0x000fe8000c101b04 */
[----:B------:R-:W-:Y:S04]  /*0eb0*/  STG.E desc[UR4][R6.64+0x20], RZ ;  /* 0x000020ff06007986 */ /* 0x000fe8000c101904 */
[----:B------:R-:W-:Y:S01]  /*0ec0*/  STG.E.64 desc[UR4][R6.64+0x28], RZ ;  /* 0x000028ff06007986 */ /* 0x000fe2000c101b04 */
[----:B------:R-:W-:Y:S05]  /*0ed0*/  EXIT ;  /* 0x000000000000794d */ /* 0x000fea0003800000 */
.L_x_59:
        /* <DEDUP_REMOVED lines=10> */
.L_x_65:


//--------------------- .nv.global.init           --------------------------
	.section	.nv.global.init,"aw",@progbits
	.align	4
.nv.global.init:
	.type		mrg32k3aM1SubSeq,@object
	.size		mrg32k3aM1SubSeq,(mrg32k3aM2SubSeq - mrg32k3aM1SubSeq)
mrg32k3aM1SubSeq:
        /*0000*/ 	.byte	0x0b, 0xcc, 0xee, 0x04, 0x73, 0x29, 0x8b, 0x6f, 0xf6, 0x53, 0x03, 0xf6, 0x23, 0xf6, 0xea, 0xda
        /* <DEDUP_REMOVED lines=125> */
	.type		mrg32k3aM2SubSeq,@object
	.size		mrg32k3aM2SubSeq,(mrg32k3aM1 - mrg32k3aM2SubSeq)
mrg32k3aM2SubSeq:
        /* <DEDUP_REMOVED lines=126> */
	.type		mrg32k3aM1,@object
	.size		mrg32k3aM1,(mrg32k3aM1Seq - mrg32k3aM1)
mrg32k3aM1:
        /* <DEDUP_REMOVED lines=144> */
	.type		mrg32k3aM1Seq,@object
	.size		mrg32k3aM1Seq,(mrg32k3aM2 - mrg32k3aM1Seq)
mrg32k3aM1Seq:
        /* <DEDUP_REMOVED lines=144> */
	.type		mrg32k3aM2,@object
	.size		mrg32k3aM2,(mrg32k3aM2Seq - mrg32k3aM2)
mrg32k3aM2:
        /* <DEDUP_REMOVED lines=144> */
	.type		mrg32k3aM2Seq,@object
	.size		mrg32k3aM2Seq,(precalc_xorwow_matrix - mrg32k3aM2Seq)
mrg32k3aM2Seq:
        /* <DEDUP_REMOVED lines=144> */
	.type		precalc_xorwow_matrix,@object
	.size		precalc_xorwow_matrix,(precalc_xorwow_offset_matrix - precalc_xorwow_matrix)
precalc_xorwow_matrix:
        /* <DEDUP_REMOVED lines=6400> */
	.type		precalc_xorwow_offset_matrix,@object
	.size		precalc_xorwow_offset_matrix,(.L_1 - precalc_xorwow_offset_matrix)
precalc_xorwow_offset_matrix:
        /* <DEDUP_REMOVED lines=6400> */
.L_1:


//--------------------- .nv.shared.reserved.0     --------------------------
	.section	.nv.shared.reserved.0,"aw",@nobits
	.weak		__nv_reservedSMEM_offset_0_alias
	.size		__nv_reservedSMEM_offset_0_alias, 0, 64
	.other		__nv_reservedSMEM_offset_0_alias,@"STO_CUDA_RESERVED_SHARED STV_DEFAULT"
__nv_reservedSMEM_offset_0_alias:
	.zero		0
	.zero		64


//--------------------- .nv.shared._Z21reduction_sum_dividedPKdPdiid --------------------------
	.section	.nv.shared._Z21reduction_sum_dividedPKdPdiid,"aw",@nobits
	.sectionflags	@""
	.align	8
.nv.shared._Z21reduction_sum_dividedPKdPdiid:
	.zero		1280


//--------------------- .nv.constant0._Z7zUpdatePKdS0_PdS0_S1_P17curandStateXORWOW --------------------------
	.section	.nv.constant0._Z7zUpdatePKdS0_PdS0_S1_P17curandStateXORWOW,"a",@progbits
	.sectionflags	@""
	.align	4
.nv.constant0._Z7zUpdatePKdS0_PdS0_S1_P17curandStateXORWOW:
	.zero		944


//--------------------- .nv.constant0._Z20parallel_mean_rotatePKdPd --------------------------
	.section	.nv.constant0._Z20parallel_mean_rotatePKdPd,"a",@progbits
	.sectionflags	@""
	.align	4
.nv.constant0._Z20parallel_mean_rotatePKdPd:
	.zero		912


//--------------------- .nv.constant0._Z21reduction_sum_dividedPKdPdiid --------------------------
	.section	.nv.constant0._Z21reduction_sum_dividedPKdPdiid,"a",@progbits
	.sectionflags	@""
	.align	4
.nv.constant0._Z21reduction_sum_dividedPKdPdiid:
	.zero		928


//--------------------- .nv.constant0._Z10initCurandP17curandStateXORWOWm --------------------------
	.section	.nv.constant0._Z10initCurandP17curandStateXORWOWm,"a",@progbits
	.sectionflags	@""
	.align	4
.nv.constant0._Z10initCurandP17curandStateXORWOWm:
	.zero		912


//--------------------- SYMBOLS --------------------------

	.type		.nv.reservedSmem.offset0,@object
	.size		.nv.reservedSmem.offset0,0x4
	.type		.nv.reservedSmem.cap,@object
	.size		.nv.reservedSmem.cap,0x4
